//
// Generated by NVIDIA NVVM Compiler
//
// Compiler Build ID: CL-36424714
// Cuda compilation tools, release 13.0, V13.0.88
// Based on NVVM 20.0.0
//

.version 9.0
.target sm_100
.address_size 64

	// .globl	compute_probs
.extern .func free
(
	.param .b64 free_param_0
)
;
.extern .func  (.param .b64 func_retval0) malloc
(
	.param .b64 malloc_param_0
)
;

.visible .entry compute_probs(
	.param .u64 .ptr .align 1 compute_probs_param_0,
	.param .u64 .ptr .align 1 compute_probs_param_1,
	.param .u64 .ptr .align 1 compute_probs_param_2,
	.param .u32 compute_probs_param_3,
	.param .u32 compute_probs_param_4,
	.param .u32 compute_probs_param_5
)
{
	.reg .pred 	%p<80>;
	.reg .b32 	%r<220>;
	.reg .b32 	%f<219>;
	.reg .b64 	%rd<88>;

	ld.param.u64 	%rd18, [compute_probs_param_0];
	ld.param.u64 	%rd19, [compute_probs_param_1];
	ld.param.u64 	%rd20, [compute_probs_param_2];
	ld.param.u32 	%r93, [compute_probs_param_3];
	ld.param.u32 	%r91, [compute_probs_param_4];
	ld.param.u32 	%r92, [compute_probs_param_5];
	cvta.to.global.u64 	%rd87, %rd19;
	cvta.to.global.u64 	%rd2, %rd18;
	cvta.to.global.u64 	%rd3, %rd20;
	mov.u32 	%r94, %ctaid.x;
	mov.u32 	%r95, %ntid.x;
	mov.u32 	%r96, %tid.x;
	mad.lo.s32 	%r1, %r94, %r95, %r96;
	setp.ge.s32 	%p1, %r1, %r93;
	@%p1 bra 	$L__BB0_72;
	cvt.rn.f32.s32 	%f1, %r92;
	mul.wide.s32 	%rd21, %r91, 4;
	{ // callseq 0, 0
	.param .b64 param0;
	st.param.b64 	[param0], %rd21;
	.param .b64 retval0;
	call.uni (retval0), 
	malloc, 
	(
	param0
	);
	ld.param.b64 	%rd22, [retval0];
	} // callseq 0
	setp.lt.s32 	%p2, %r91, 1;
	@%p2 bra 	$L__BB0_13;
	mul.lo.s32 	%r2, %r91, %r1;
	and.b32  	%r3, %r91, 7;
	setp.lt.u32 	%p3, %r91, 8;
	mov.b32 	%r188, 0;
	@%p3 bra 	$L__BB0_5;
	and.b32  	%r188, %r91, 2147483640;
	mov.b32 	%r210, 0;
$L__BB0_4:
	.pragma "nounroll";
	add.s32 	%r99, %r210, %r2;
	mul.wide.s32 	%rd23, %r99, 4;
	add.s64 	%rd24, %rd3, %rd23;
	mov.b32 	%r100, 0;
	st.global.u32 	[%rd24], %r100;
	st.global.u32 	[%rd24+4], %r100;
	st.global.u32 	[%rd24+8], %r100;
	st.global.u32 	[%rd24+12], %r100;
	st.global.u32 	[%rd24+16], %r100;
	st.global.u32 	[%rd24+20], %r100;
	st.global.u32 	[%rd24+24], %r100;
	st.global.u32 	[%rd24+28], %r100;
	add.s32 	%r210, %r210, 8;
	setp.eq.s32 	%p4, %r210, %r188;
	@%p4 bra 	$L__BB0_5;
	bra.uni 	$L__BB0_4;
$L__BB0_5:
	setp.eq.s32 	%p5, %r3, 0;
	@%p5 bra 	$L__BB0_13;
	and.b32  	%r6, %r91, 3;
	setp.lt.u32 	%p6, %r3, 4;
	@%p6 bra 	$L__BB0_8;
	add.s32 	%r101, %r188, %r2;
	mul.wide.s32 	%rd25, %r101, 4;
	add.s64 	%rd26, %rd3, %rd25;
	mov.b32 	%r102, 0;
	st.global.u32 	[%rd26], %r102;
	st.global.u32 	[%rd26+4], %r102;
	st.global.u32 	[%rd26+8], %r102;
	st.global.u32 	[%rd26+12], %r102;
	add.s32 	%r188, %r188, 4;
$L__BB0_8:
	setp.eq.s32 	%p7, %r6, 0;
	@%p7 bra 	$L__BB0_13;
	setp.eq.s32 	%p8, %r6, 1;
	@%p8 bra 	$L__BB0_11;
	add.s32 	%r103, %r188, %r2;
	mul.wide.s32 	%rd27, %r103, 4;
	add.s64 	%rd28, %rd3, %rd27;
	mov.b32 	%r104, 0;
	st.global.u32 	[%rd28], %r104;
	st.global.u32 	[%rd28+4], %r104;
	add.s32 	%r188, %r188, 2;
$L__BB0_11:
	and.b32  	%r105, %r91, 1;
	setp.eq.b32 	%p9, %r105, 1;
	not.pred 	%p10, %p9;
	@%p10 bra 	$L__BB0_13;
	add.s32 	%r106, %r188, %r2;
	mul.wide.s32 	%rd29, %r106, 4;
	add.s64 	%rd30, %rd3, %rd29;
	mov.b32 	%r107, 0;
	st.global.u32 	[%rd30], %r107;
$L__BB0_13:
	setp.lt.s32 	%p11, %r92, 1;
	@%p11 bra 	$L__BB0_58;
	setp.lt.s32 	%p12, %r91, 1;
	mul.lo.s32 	%r11, %r91, %r1;
	add.s32 	%r12, %r91, -1;
	mul.wide.s32 	%rd31, %r12, 4;
	add.s64 	%rd5, %rd22, %rd31;
	@%p12 bra 	$L__BB0_44;
	setp.eq.s32 	%p21, %r91, 1;
	@%p21 bra 	$L__BB0_42;
	and.b32  	%r13, %r91, 7;
	and.b32  	%r14, %r91, 3;
	add.s32 	%r15, %r91, -2;
	add.s32 	%r112, %r91, 15;
	and.b32  	%r113, %r112, 15;
	add.s32 	%r16, %r113, -1;
	add.s32 	%r114, %r91, 7;
	and.b32  	%r115, %r114, 7;
	add.s32 	%r17, %r115, -1;
	and.b32  	%r18, %r91, 2147483640;
	and.b32  	%r19, %r91, 1;
	and.b32  	%r20, %r112, 7;
	and.b32  	%r21, %r114, 3;
	neg.s32 	%r22, %r18;
	mov.b32 	%r191, 0;
$L__BB0_17:
	setp.lt.u32 	%p22, %r12, 7;
	mul.lo.s32 	%r24, %r191, %r91;
	mov.b32 	%r207, 0;
	@%p22 bra 	$L__BB0_20;
	add.s64 	%rd85, %rd22, 16;
	mul.wide.u32 	%rd33, %r24, 4;
	add.s64 	%rd34, %rd87, %rd33;
	add.s64 	%rd86, %rd34, 16;
	mov.u32 	%r192, %r11;
	mov.u32 	%r193, %r22;
$L__BB0_19:
	.pragma "nounroll";
	mul.wide.s32 	%rd35, %r192, 4;
	add.s64 	%rd36, %rd2, %rd35;
	ld.global.f32 	%f47, [%rd36];
	ld.global.f32 	%f48, [%rd86+-16];
	add.f32 	%f49, %f47, %f48;
	st.f32 	[%rd85+-16], %f49;
	ld.global.f32 	%f50, [%rd36+4];
	ld.global.f32 	%f51, [%rd86+-12];
	add.f32 	%f52, %f50, %f51;
	st.f32 	[%rd85+-12], %f52;
	ld.global.f32 	%f53, [%rd36+8];
	ld.global.f32 	%f54, [%rd86+-8];
	add.f32 	%f55, %f53, %f54;
	st.f32 	[%rd85+-8], %f55;
	ld.global.f32 	%f56, [%rd36+12];
	ld.global.f32 	%f57, [%rd86+-4];
	add.f32 	%f58, %f56, %f57;
	st.f32 	[%rd85+-4], %f58;
	ld.global.f32 	%f59, [%rd36+16];
	ld.global.f32 	%f60, [%rd86];
	add.f32 	%f61, %f59, %f60;
	st.f32 	[%rd85], %f61;
	ld.global.f32 	%f62, [%rd36+20];
	ld.global.f32 	%f63, [%rd86+4];
	add.f32 	%f64, %f62, %f63;
	st.f32 	[%rd85+4], %f64;
	ld.global.f32 	%f65, [%rd36+24];
	ld.global.f32 	%f66, [%rd86+8];
	add.f32 	%f67, %f65, %f66;
	st.f32 	[%rd85+8], %f67;
	ld.global.f32 	%f68, [%rd36+28];
	ld.global.f32 	%f69, [%rd86+12];
	add.f32 	%f70, %f68, %f69;
	st.f32 	[%rd85+12], %f70;
	add.s32 	%r193, %r193, 8;
	add.s32 	%r192, %r192, 8;
	add.s64 	%rd86, %rd86, 32;
	add.s64 	%rd85, %rd85, 32;
	setp.eq.s32 	%p23, %r193, 0;
	mov.u32 	%r207, %r18;
	@%p23 bra 	$L__BB0_20;
	bra.uni 	$L__BB0_19;
$L__BB0_20:
	setp.eq.s32 	%p24, %r13, 0;
	@%p24 bra 	$L__BB0_28;
	add.s32 	%r117, %r13, -1;
	setp.lt.u32 	%p25, %r117, 3;
	@%p25 bra 	$L__BB0_23;
	add.s32 	%r118, %r207, %r11;
	mul.wide.s32 	%rd37, %r118, 4;
	add.s64 	%rd38, %rd2, %rd37;
	ld.global.f32 	%f71, [%rd38];
	add.s32 	%r119, %r207, %r24;
	mul.wide.u32 	%rd39, %r119, 4;
	add.s64 	%rd40, %rd87, %rd39;
	ld.global.f32 	%f72, [%rd40];
	add.f32 	%f73, %f71, %f72;
	cvt.u64.u32 	%rd41, %r207;
	mul.wide.u32 	%rd42, %r207, 4;
	add.s64 	%rd43, %rd22, %rd42;
	st.f32 	[%rd43], %f73;
	ld.global.f32 	%f74, [%rd38+4];
	cvt.u64.u32 	%rd44, %r24;
	add.s64 	%rd45, %rd41, %rd44;
	shl.b64 	%rd46, %rd45, 2;
	add.s64 	%rd47, %rd87, %rd46;
	ld.global.f32 	%f75, [%rd47+4];
	add.f32 	%f76, %f74, %f75;
	st.f32 	[%rd43+4], %f76;
	ld.global.f32 	%f77, [%rd38+8];
	ld.global.f32 	%f78, [%rd47+8];
	add.f32 	%f79, %f77, %f78;
	st.f32 	[%rd43+8], %f79;
	ld.global.f32 	%f80, [%rd38+12];
	ld.global.f32 	%f81, [%rd47+12];
	add.f32 	%f82, %f80, %f81;
	st.f32 	[%rd43+12], %f82;
	add.s32 	%r207, %r207, 4;
$L__BB0_23:
	setp.eq.s32 	%p26, %r14, 0;
	@%p26 bra 	$L__BB0_28;
	setp.eq.s32 	%p27, %r14, 1;
	@%p27 bra 	$L__BB0_26;
	add.s32 	%r120, %r207, %r11;
	mul.wide.s32 	%rd48, %r120, 4;
	add.s64 	%rd49, %rd2, %rd48;
	ld.global.f32 	%f83, [%rd49];
	add.s32 	%r121, %r207, %r24;
	mul.wide.u32 	%rd50, %r121, 4;
	add.s64 	%rd51, %rd87, %rd50;
	ld.global.f32 	%f84, [%rd51];
	add.f32 	%f85, %f83, %f84;
	cvt.u64.u32 	%rd52, %r207;
	mul.wide.u32 	%rd53, %r207, 4;
	add.s64 	%rd54, %rd22, %rd53;
	st.f32 	[%rd54], %f85;
	ld.global.f32 	%f86, [%rd49+4];
	cvt.u64.u32 	%rd55, %r24;
	add.s64 	%rd56, %rd52, %rd55;
	shl.b64 	%rd57, %rd56, 2;
	add.s64 	%rd58, %rd87, %rd57;
	ld.global.f32 	%f87, [%rd58+4];
	add.f32 	%f88, %f86, %f87;
	st.f32 	[%rd54+4], %f88;
	add.s32 	%r207, %r207, 2;
$L__BB0_26:
	setp.eq.s32 	%p28, %r19, 0;
	@%p28 bra 	$L__BB0_28;
	add.s32 	%r122, %r207, %r11;
	mul.wide.s32 	%rd59, %r122, 4;
	add.s64 	%rd60, %rd2, %rd59;
	ld.global.f32 	%f89, [%rd60];
	add.s32 	%r123, %r207, %r24;
	mul.wide.u32 	%rd61, %r123, 4;
	add.s64 	%rd62, %rd87, %rd61;
	ld.global.f32 	%f90, [%rd62];
	add.f32 	%f91, %f89, %f90;
	mul.wide.u32 	%rd63, %r207, 4;
	add.s64 	%rd64, %rd22, %rd63;
	st.f32 	[%rd64], %f91;
$L__BB0_28:
	setp.lt.u32 	%p29, %r15, 15;
	ld.f32 	%f214, [%rd5];
	mov.b32 	%r201, 0;
	mov.u32 	%r205, %r12;
	@%p29 bra 	$L__BB0_31;
	mov.b32 	%r195, 0;
	mov.u32 	%r205, %r12;
$L__BB0_30:
	.pragma "nounroll";
	mul.wide.u32 	%rd65, %r195, 4;
	add.s64 	%rd66, %rd22, %rd65;
	ld.f32 	%f92, [%rd66];
	setp.gt.f32 	%p30, %f92, %f214;
	selp.f32 	%f93, %f92, %f214, %p30;
	selp.b32 	%r127, %r195, %r205, %p30;
	add.s32 	%r128, %r195, 1;
	ld.f32 	%f94, [%rd66+4];
	setp.gt.f32 	%p31, %f94, %f93;
	selp.f32 	%f95, %f94, %f93, %p31;
	selp.b32 	%r129, %r128, %r127, %p31;
	add.s32 	%r130, %r195, 2;
	ld.f32 	%f96, [%rd66+8];
	setp.gt.f32 	%p32, %f96, %f95;
	selp.f32 	%f97, %f96, %f95, %p32;
	selp.b32 	%r131, %r130, %r129, %p32;
	add.s32 	%r132, %r195, 3;
	ld.f32 	%f98, [%rd66+12];
	setp.gt.f32 	%p33, %f98, %f97;
	selp.f32 	%f99, %f98, %f97, %p33;
	selp.b32 	%r133, %r132, %r131, %p33;
	add.s32 	%r134, %r195, 4;
	ld.f32 	%f100, [%rd66+16];
	setp.gt.f32 	%p34, %f100, %f99;
	selp.f32 	%f101, %f100, %f99, %p34;
	selp.b32 	%r135, %r134, %r133, %p34;
	add.s32 	%r136, %r195, 5;
	ld.f32 	%f102, [%rd66+20];
	setp.gt.f32 	%p35, %f102, %f101;
	selp.f32 	%f103, %f102, %f101, %p35;
	selp.b32 	%r137, %r136, %r135, %p35;
	add.s32 	%r138, %r195, 6;
	ld.f32 	%f104, [%rd66+24];
	setp.gt.f32 	%p36, %f104, %f103;
	selp.f32 	%f105, %f104, %f103, %p36;
	selp.b32 	%r139, %r138, %r137, %p36;
	add.s32 	%r140, %r195, 7;
	ld.f32 	%f106, [%rd66+28];
	setp.gt.f32 	%p37, %f106, %f105;
	selp.f32 	%f107, %f106, %f105, %p37;
	selp.b32 	%r141, %r140, %r139, %p37;
	add.s32 	%r142, %r195, 8;
	ld.f32 	%f108, [%rd66+32];
	setp.gt.f32 	%p38, %f108, %f107;
	selp.f32 	%f109, %f108, %f107, %p38;
	selp.b32 	%r143, %r142, %r141, %p38;
	add.s32 	%r144, %r195, 9;
	ld.f32 	%f110, [%rd66+36];
	setp.gt.f32 	%p39, %f110, %f109;
	selp.f32 	%f111, %f110, %f109, %p39;
	selp.b32 	%r145, %r144, %r143, %p39;
	add.s32 	%r146, %r195, 10;
	ld.f32 	%f112, [%rd66+40];
	setp.gt.f32 	%p40, %f112, %f111;
	selp.f32 	%f113, %f112, %f111, %p40;
	selp.b32 	%r147, %r146, %r145, %p40;
	add.s32 	%r148, %r195, 11;
	ld.f32 	%f114, [%rd66+44];
	setp.gt.f32 	%p41, %f114, %f113;
	selp.f32 	%f115, %f114, %f113, %p41;
	selp.b32 	%r149, %r148, %r147, %p41;
	add.s32 	%r150, %r195, 12;
	ld.f32 	%f116, [%rd66+48];
	setp.gt.f32 	%p42, %f116, %f115;
	selp.f32 	%f117, %f116, %f115, %p42;
	selp.b32 	%r151, %r150, %r149, %p42;
	add.s32 	%r152, %r195, 13;
	ld.f32 	%f118, [%rd66+52];
	setp.gt.f32 	%p43, %f118, %f117;
	selp.f32 	%f119, %f118, %f117, %p43;
	selp.b32 	%r153, %r152, %r151, %p43;
	add.s32 	%r154, %r195, 14;
	ld.f32 	%f120, [%rd66+56];
	setp.gt.f32 	%p44, %f120, %f119;
	selp.f32 	%f121, %f120, %f119, %p44;
	selp.b32 	%r155, %r154, %r153, %p44;
	add.s32 	%r156, %r195, 15;
	ld.f32 	%f122, [%rd66+60];
	setp.gt.f32 	%p45, %f122, %f121;
	selp.f32 	%f214, %f122, %f121, %p45;
	selp.b32 	%r205, %r156, %r155, %p45;
	add.s32 	%r195, %r195, 16;
	and.b32  	%r201, %r12, -16;
	setp.ne.s32 	%p46, %r195, %r201;
	@%p46 bra 	$L__BB0_30;
$L__BB0_31:
	and.b32  	%r157, %r12, 15;
	setp.eq.s32 	%p47, %r157, 0;
	@%p47 bra 	$L__BB0_41;
	setp.lt.u32 	%p48, %r16, 7;
	@%p48 bra 	$L__BB0_34;
	mul.wide.u32 	%rd67, %r201, 4;
	add.s64 	%rd68, %rd22, %rd67;
	ld.f32 	%f123, [%rd68];
	setp.gt.f32 	%p49, %f123, %f214;
	selp.f32 	%f124, %f123, %f214, %p49;
	selp.b32 	%r159, %r201, %r205, %p49;
	add.s32 	%r160, %r201, 1;
	ld.f32 	%f125, [%rd68+4];
	setp.gt.f32 	%p50, %f125, %f124;
	selp.f32 	%f126, %f125, %f124, %p50;
	selp.b32 	%r161, %r160, %r159, %p50;
	add.s32 	%r162, %r201, 2;
	ld.f32 	%f127, [%rd68+8];
	setp.gt.f32 	%p51, %f127, %f126;
	selp.f32 	%f128, %f127, %f126, %p51;
	selp.b32 	%r163, %r162, %r161, %p51;
	add.s32 	%r164, %r201, 3;
	ld.f32 	%f129, [%rd68+12];
	setp.gt.f32 	%p52, %f129, %f128;
	selp.f32 	%f130, %f129, %f128, %p52;
	selp.b32 	%r165, %r164, %r163, %p52;
	add.s32 	%r166, %r201, 4;
	ld.f32 	%f131, [%rd68+16];
	setp.gt.f32 	%p53, %f131, %f130;
	selp.f32 	%f132, %f131, %f130, %p53;
	selp.b32 	%r167, %r166, %r165, %p53;
	add.s32 	%r168, %r201, 5;
	ld.f32 	%f133, [%rd68+20];
	setp.gt.f32 	%p54, %f133, %f132;
	selp.f32 	%f134, %f133, %f132, %p54;
	selp.b32 	%r169, %r168, %r167, %p54;
	add.s32 	%r170, %r201, 6;
	ld.f32 	%f135, [%rd68+24];
	setp.gt.f32 	%p55, %f135, %f134;
	selp.f32 	%f136, %f135, %f134, %p55;
	selp.b32 	%r171, %r170, %r169, %p55;
	add.s32 	%r172, %r201, 7;
	ld.f32 	%f137, [%rd68+28];
	setp.gt.f32 	%p56, %f137, %f136;
	selp.f32 	%f214, %f137, %f136, %p56;
	selp.b32 	%r205, %r172, %r171, %p56;
	add.s32 	%r201, %r201, 8;
$L__BB0_34:
	setp.eq.s32 	%p57, %r20, 0;
	@%p57 bra 	$L__BB0_41;
	setp.lt.u32 	%p58, %r17, 3;
	@%p58 bra 	$L__BB0_37;
	mul.wide.u32 	%rd69, %r201, 4;
	add.s64 	%rd70, %rd22, %rd69;
	ld.f32 	%f138, [%rd70];
	setp.gt.f32 	%p59, %f138, %f214;
	selp.f32 	%f139, %f138, %f214, %p59;
	selp.b32 	%r174, %r201, %r205, %p59;
	add.s32 	%r175, %r201, 1;
	ld.f32 	%f140, [%rd70+4];
	setp.gt.f32 	%p60, %f140, %f139;
	selp.f32 	%f141, %f140, %f139, %p60;
	selp.b32 	%r176, %r175, %r174, %p60;
	add.s32 	%r177, %r201, 2;
	ld.f32 	%f142, [%rd70+8];
	setp.gt.f32 	%p61, %f142, %f141;
	selp.f32 	%f143, %f142, %f141, %p61;
	selp.b32 	%r178, %r177, %r176, %p61;
	add.s32 	%r179, %r201, 3;
	ld.f32 	%f144, [%rd70+12];
	setp.gt.f32 	%p62, %f144, %f143;
	selp.f32 	%f214, %f144, %f143, %p62;
	selp.b32 	%r205, %r179, %r178, %p62;
	add.s32 	%r201, %r201, 4;
$L__BB0_37:
	setp.eq.s32 	%p63, %r21, 0;
	@%p63 bra 	$L__BB0_41;
	setp.eq.s32 	%p64, %r21, 1;
	mul.wide.u32 	%rd71, %r201, 4;
	add.s64 	%rd12, %rd22, %rd71;
	ld.f32 	%f145, [%rd12];
	setp.gt.f32 	%p65, %f145, %f214;
	selp.f32 	%f9, %f145, %f214, %p65;
	selp.b32 	%r205, %r201, %r205, %p65;
	@%p64 bra 	$L__BB0_41;
	setp.eq.s32 	%p66, %r21, 2;
	add.s32 	%r180, %r201, 1;
	ld.f32 	%f146, [%rd12+4];
	setp.gt.f32 	%p67, %f146, %f9;
	selp.f32 	%f10, %f146, %f9, %p67;
	selp.b32 	%r205, %r180, %r205, %p67;
	@%p66 bra 	$L__BB0_41;
	add.s32 	%r181, %r201, 2;
	ld.f32 	%f147, [%rd12+8];
	setp.gt.f32 	%p68, %f147, %f10;
	selp.b32 	%r205, %r181, %r205, %p68;
$L__BB0_41:
	add.s32 	%r182, %r205, %r11;
	mul.wide.s32 	%rd72, %r182, 4;
	add.s64 	%rd73, %rd3, %rd72;
	ld.global.f32 	%f148, [%rd73];
	add.f32 	%f149, %f148, 0f3F800000;
	st.global.f32 	[%rd73], %f149;
	add.s32 	%r191, %r191, 1;
	setp.eq.s32 	%p69, %r191, %r92;
	@%p69 bra 	$L__BB0_58;
	bra.uni 	$L__BB0_17;
$L__BB0_42:
	add.s32 	%r183, %r12, %r11;
	mul.wide.s32 	%rd74, %r183, 4;
	add.s64 	%rd13, %rd3, %rd74;
	neg.s32 	%r209, %r92;
	mul.wide.s32 	%rd75, %r11, 4;
	add.s64 	%rd76, %rd2, %rd75;
$L__BB0_43:
	ld.global.f32 	%f150, [%rd76];
	ld.global.f32 	%f151, [%rd87];
	add.f32 	%f152, %f150, %f151;
	st.f32 	[%rd22], %f152;
	ld.global.f32 	%f153, [%rd13];
	add.f32 	%f154, %f153, 0f3F800000;
	st.global.f32 	[%rd13], %f154;
	add.s64 	%rd87, %rd87, 4;
	add.s32 	%r209, %r209, 1;
	setp.eq.s32 	%p70, %r209, 0;
	@%p70 bra 	$L__BB0_58;
	bra.uni 	$L__BB0_43;
$L__BB0_44:
	add.s32 	%r108, %r12, %r11;
	mul.wide.s32 	%rd32, %r108, 4;
	add.s64 	%rd16, %rd3, %rd32;
	and.b32  	%r60, %r92, 15;
	setp.lt.u32 	%p13, %r92, 16;
	@%p13 bra 	$L__BB0_48;
	and.b32  	%r61, %r92, 2147483632;
	ld.global.f32 	%f217, [%rd16];
	mov.b32 	%r211, 0;
$L__BB0_46:
	.pragma "nounroll";
	add.f32 	%f18, %f217, 0f3F800000;
	add.f32 	%f19, %f18, 0f3F800000;
	add.f32 	%f20, %f19, 0f3F800000;
	add.f32 	%f21, %f20, 0f3F800000;
	add.f32 	%f22, %f21, 0f3F800000;
	add.f32 	%f23, %f22, 0f3F800000;
	add.f32 	%f24, %f23, 0f3F800000;
	add.f32 	%f25, %f24, 0f3F800000;
	add.f32 	%f26, %f25, 0f3F800000;
	add.f32 	%f27, %f26, 0f3F800000;
	add.f32 	%f28, %f27, 0f3F800000;
	add.f32 	%f29, %f28, 0f3F800000;
	add.f32 	%f30, %f29, 0f3F800000;
	add.f32 	%f31, %f30, 0f3F800000;
	add.f32 	%f32, %f31, 0f3F800000;
	add.f32 	%f217, %f32, 0f3F800000;
	add.s32 	%r211, %r211, 16;
	setp.ne.s32 	%p14, %r211, %r61;
	@%p14 bra 	$L__BB0_46;
	st.global.f32 	[%rd16], %f217;
$L__BB0_48:
	setp.eq.s32 	%p15, %r60, 0;
	@%p15 bra 	$L__BB0_58;
	and.b32  	%r66, %r92, 7;
	setp.lt.u32 	%p16, %r60, 8;
	@%p16 bra 	$L__BB0_51;
	ld.global.f32 	%f33, [%rd16];
	add.f32 	%f34, %f33, 0f3F800000;
	add.f32 	%f35, %f34, 0f3F800000;
	add.f32 	%f36, %f35, 0f3F800000;
	add.f32 	%f37, %f36, 0f3F800000;
	add.f32 	%f38, %f37, 0f3F800000;
	add.f32 	%f39, %f38, 0f3F800000;
	add.f32 	%f40, %f39, 0f3F800000;
	add.f32 	%f41, %f40, 0f3F800000;
	st.global.f32 	[%rd16], %f41;
$L__BB0_51:
	setp.eq.s32 	%p17, %r66, 0;
	@%p17 bra 	$L__BB0_58;
	and.b32  	%r67, %r92, 3;
	setp.lt.u32 	%p18, %r66, 4;
	@%p18 bra 	$L__BB0_54;
	ld.global.f32 	%f42, [%rd16];
	add.f32 	%f43, %f42, 0f3F800000;
	add.f32 	%f44, %f43, 0f3F800000;
	add.f32 	%f45, %f44, 0f3F800000;
	add.f32 	%f46, %f45, 0f3F800000;
	st.global.f32 	[%rd16], %f46;
$L__BB0_54:
	setp.eq.s32 	%p19, %r67, 0;
	@%p19 bra 	$L__BB0_58;
	ld.global.f32 	%f218, [%rd16];
	mov.b32 	%r212, 0;
$L__BB0_56:
	.pragma "nounroll";
	add.f32 	%f218, %f218, 0f3F800000;
	add.s32 	%r212, %r212, 1;
	setp.ne.s32 	%p20, %r212, %r67;
	@%p20 bra 	$L__BB0_56;
	st.global.f32 	[%rd16], %f218;
$L__BB0_58:
	setp.lt.s32 	%p71, %r91, 1;
	@%p71 bra 	$L__BB0_71;
	mul.lo.s32 	%r70, %r91, %r1;
	add.s32 	%r185, %r91, -1;
	and.b32  	%r71, %r91, 15;
	setp.lt.u32 	%p72, %r185, 15;
	mov.b32 	%r216, 0;
	@%p72 bra 	$L__BB0_62;
	and.b32  	%r216, %r91, 2147483632;
	neg.s32 	%r214, %r216;
	add.s64 	%rd17, %rd3, 32;
	mov.u32 	%r213, %r70;
$L__BB0_61:
	.pragma "nounroll";
	mul.wide.s32 	%rd77, %r213, 4;
	add.s64 	%rd78, %rd17, %rd77;
	ld.global.f32 	%f155, [%rd78+-32];
	div.rn.f32 	%f156, %f155, %f1;
	st.global.f32 	[%rd78+-32], %f156;
	ld.global.f32 	%f157, [%rd78+-28];
	div.rn.f32 	%f158, %f157, %f1;
	st.global.f32 	[%rd78+-28], %f158;
	ld.global.f32 	%f159, [%rd78+-24];
	div.rn.f32 	%f160, %f159, %f1;
	st.global.f32 	[%rd78+-24], %f160;
	ld.global.f32 	%f161, [%rd78+-20];
	div.rn.f32 	%f162, %f161, %f1;
	st.global.f32 	[%rd78+-20], %f162;
	ld.global.f32 	%f163, [%rd78+-16];
	div.rn.f32 	%f164, %f163, %f1;
	st.global.f32 	[%rd78+-16], %f164;
	ld.global.f32 	%f165, [%rd78+-12];
	div.rn.f32 	%f166, %f165, %f1;
	st.global.f32 	[%rd78+-12], %f166;
	ld.global.f32 	%f167, [%rd78+-8];
	div.rn.f32 	%f168, %f167, %f1;
	st.global.f32 	[%rd78+-8], %f168;
	ld.global.f32 	%f169, [%rd78+-4];
	div.rn.f32 	%f170, %f169, %f1;
	st.global.f32 	[%rd78+-4], %f170;
	ld.global.f32 	%f171, [%rd78];
	div.rn.f32 	%f172, %f171, %f1;
	st.global.f32 	[%rd78], %f172;
	ld.global.f32 	%f173, [%rd78+4];
	div.rn.f32 	%f174, %f173, %f1;
	st.global.f32 	[%rd78+4], %f174;
	ld.global.f32 	%f175, [%rd78+8];
	div.rn.f32 	%f176, %f175, %f1;
	st.global.f32 	[%rd78+8], %f176;
	ld.global.f32 	%f177, [%rd78+12];
	div.rn.f32 	%f178, %f177, %f1;
	st.global.f32 	[%rd78+12], %f178;
	ld.global.f32 	%f179, [%rd78+16];
	div.rn.f32 	%f180, %f179, %f1;
	st.global.f32 	[%rd78+16], %f180;
	ld.global.f32 	%f181, [%rd78+20];
	div.rn.f32 	%f182, %f181, %f1;
	st.global.f32 	[%rd78+20], %f182;
	ld.global.f32 	%f183, [%rd78+24];
	div.rn.f32 	%f184, %f183, %f1;
	st.global.f32 	[%rd78+24], %f184;
	ld.global.f32 	%f185, [%rd78+28];
	div.rn.f32 	%f186, %f185, %f1;
	st.global.f32 	[%rd78+28], %f186;
	add.s32 	%r214, %r214, 16;
	add.s32 	%r213, %r213, 16;
	setp.ne.s32 	%p73, %r214, 0;
	@%p73 bra 	$L__BB0_61;
$L__BB0_62:
	setp.eq.s32 	%p74, %r71, 0;
	@%p74 bra 	$L__BB0_71;
	and.b32  	%r79, %r91, 7;
	setp.lt.u32 	%p75, %r71, 8;
	@%p75 bra 	$L__BB0_65;
	add.s32 	%r186, %r216, %r70;
	mul.wide.s32 	%rd79, %r186, 4;
	add.s64 	%rd80, %rd3, %rd79;
	ld.global.f32 	%f187, [%rd80];
	div.rn.f32 	%f188, %f187, %f1;
	st.global.f32 	[%rd80], %f188;
	ld.global.f32 	%f189, [%rd80+4];
	div.rn.f32 	%f190, %f189, %f1;
	st.global.f32 	[%rd80+4], %f190;
	ld.global.f32 	%f191, [%rd80+8];
	div.rn.f32 	%f192, %f191, %f1;
	st.global.f32 	[%rd80+8], %f192;
	ld.global.f32 	%f193, [%rd80+12];
	div.rn.f32 	%f194, %f193, %f1;
	st.global.f32 	[%rd80+12], %f194;
	ld.global.f32 	%f195, [%rd80+16];
	div.rn.f32 	%f196, %f195, %f1;
	st.global.f32 	[%rd80+16], %f196;
	ld.global.f32 	%f197, [%rd80+20];
	div.rn.f32 	%f198, %f197, %f1;
	st.global.f32 	[%rd80+20], %f198;
	ld.global.f32 	%f199, [%rd80+24];
	div.rn.f32 	%f200, %f199, %f1;
	st.global.f32 	[%rd80+24], %f200;
	ld.global.f32 	%f201, [%rd80+28];
	div.rn.f32 	%f202, %f201, %f1;
	st.global.f32 	[%rd80+28], %f202;
	add.s32 	%r216, %r216, 8;
$L__BB0_65:
	setp.eq.s32 	%p76, %r79, 0;
	@%p76 bra 	$L__BB0_71;
	and.b32  	%r82, %r91, 3;
	setp.lt.u32 	%p77, %r79, 4;
	@%p77 bra 	$L__BB0_68;
	add.s32 	%r187, %r216, %r70;
	mul.wide.s32 	%rd81, %r187, 4;
	add.s64 	%rd82, %rd3, %rd81;
	ld.global.f32 	%f203, [%rd82];
	div.rn.f32 	%f204, %f203, %f1;
	st.global.f32 	[%rd82], %f204;
	ld.global.f32 	%f205, [%rd82+4];
	div.rn.f32 	%f206, %f205, %f1;
	st.global.f32 	[%rd82+4], %f206;
	ld.global.f32 	%f207, [%rd82+8];
	div.rn.f32 	%f208, %f207, %f1;
	st.global.f32 	[%rd82+8], %f208;
	ld.global.f32 	%f209, [%rd82+12];
	div.rn.f32 	%f210, %f209, %f1;
	st.global.f32 	[%rd82+12], %f210;
	add.s32 	%r216, %r216, 4;
$L__BB0_68:
	setp.eq.s32 	%p78, %r82, 0;
	@%p78 bra 	$L__BB0_71;
	add.s32 	%r219, %r216, %r70;
	neg.s32 	%r218, %r82;
$L__BB0_70:
	.pragma "nounroll";
	mul.wide.s32 	%rd83, %r219, 4;
	add.s64 	%rd84, %rd3, %rd83;
	ld.global.f32 	%f211, [%rd84];
	div.rn.f32 	%f212, %f211, %f1;
	st.global.f32 	[%rd84], %f212;
	add.s32 	%r219, %r219, 1;
	add.s32 	%r218, %r218, 1;
	setp.ne.s32 	%p79, %r218, 0;
	@%p79 bra 	$L__BB0_70;
$L__BB0_71:
	{ // callseq 1, 0
	.param .b64 param0;
	st.param.b64 	[param0], %rd22;
	call.uni 
	free, 
	(
	param0
	);
	} // callseq 1
$L__BB0_72:
	ret;

}


// ===== COMPILED SASS (sm_100) =====

	.target	sm_100

	.elftype	@"ET_EXEC"


//--------------------- .note.nv.tkinfo           --------------------------
	.section	.note.nv.tkinfo,"",@"SHT_NOTE"
	.sectionflags	@"SHF_NOTE_NV_TKINFO"
	.tkinfo
        /*0018*/ 	.word	0x00000002
        /*0030*/ 	.string	""
        /*0030*/ 	.string	"ptxas"
        /*0030*/ 	.string	"Cuda compilation tools, release 13.0, V13.0.88"
        /*0030*/ 	.string	"Build cuda_13.0.r13.0/compiler.36424714_0"
        /*0030*/ 	.string	"-arch sm_100 -m 64 "



//--------------------- .note.nv.cuinfo           --------------------------
	.section	.note.nv.cuinfo,"",@"SHT_NOTE"
	.sectionflags	@"SHF_NOTE_NV_CUINFO"
        /*0018*/ 	.short	0x0002
        /*001a*/ 	.short	0x0064
        /*001c*/ 	.short	0x0082
	.zero		2


//--------------------- .nv.info                  --------------------------
	.section	.nv.info,"",@"SHT_CUDA_INFO"
	.align	4


	//----- nvinfo : EIATTR_REGCOUNT
	.align		4
        /*0000*/ 	.byte	0x04, 0x2f
        /*0002*/ 	.short	(.L_1 - .L_0)
	.align		4
.L_0:
        /*0004*/ 	.word	index@(compute_probs)
        /*0008*/ 	.word	0x00000022


	//----- nvinfo : EIATTR_FRAME_SIZE
	.align		4
.L_1:
        /*000c*/ 	.byte	0x04, 0x11
        /*000e*/ 	.short	(.L_3 - .L_2)
	.align		4
.L_2:
        /*0010*/ 	.word	index@($__internal_0_$__cuda_sm3x_div_rn_noftz_f32_slowpath)
        /*0014*/ 	.word	0x00000000


	//----- nvinfo : EIATTR_FRAME_SIZE
	.align		4
.L_3:
        /*0018*/ 	.byte	0x04, 0x11
        /*001a*/ 	.short	(.L_5 - .L_4)
	.align		4
.L_4:
        /*001c*/ 	.word	index@(compute_probs)
        /*0020*/ 	.word	0x00000000


	//----- nvinfo : EIATTR_MIN_STACK_SIZE
	.align		4
.L_5:
        /*0024*/ 	.byte	0x04, 0x12
        /*0026*/ 	.short	(.L_7 - .L_6)
	.align		4
.L_6:
        /*0028*/ 	.word	index@(compute_probs)
        /*002c*/ 	.word	0x00000000
.L_7:


//--------------------- .nv.compat                --------------------------
	.section	.nv.compat,"",@"SHT_CUDA_COMPAT_INFO"
	.align	4
        /*0000*/ 	.byte	0x02, 0x09, 0x00, 0x00, 0x02, 0x02, 0x01, 0x00, 0x02, 0x05, 0x05, 0x00, 0x03, 0x07, 0x01, 0x01
        /*0010*/ 	.byte	0x02, 0x03, 0x00, 0x00, 0x02, 0x06, 0x01, 0x00, 0x04, 0x0b, 0x08, 0x00, 0x01, 0x00, 0x00, 0x00
        /*0020*/ 	.byte	0x00, 0x00, 0x00, 0x00


//--------------------- .nv.info.compute_probs    --------------------------
	.section	.nv.info.compute_probs,"",@"SHT_CUDA_INFO"
	.sectionflags	@""
	.align	4


	//----- nvinfo : EIATTR_CUDA_API_VERSION
	.align		4
        /*0000*/ 	.byte	0x04, 0x37
        /*0002*/ 	.short	(.L_9 - .L_8)
.L_8:
        /*0004*/ 	.word	0x00000082


	//----- nvinfo : EIATTR_KPARAM_INFO
	.align		4
.L_9:
        /*0008*/ 	.byte	0x04, 0x17
        /*000a*/ 	.short	(.L_11 - .L_10)
.L_10:
        /*000c*/ 	.word	0x00000000
        /*0010*/ 	.short	0x0005
        /*0012*/ 	.short	0x0020
        /*0014*/ 	.byte	0x00, 0xf0, 0x11, 0x00


	//----- nvinfo : EIATTR_KPARAM_INFO
	.align		4
.L_11:
        /*0018*/ 	.byte	0x04, 0x17
        /*001a*/ 	.short	(.L_13 - .L_12)
.L_12:
        /*001c*/ 	.word	0x00000000
        /*0020*/ 	.short	0x0004
        /*0022*/ 	.short	0x001c
        /*0024*/ 	.byte	0x00, 0xf0, 0x11, 0x00


	//----- nvinfo : EIATTR_KPARAM_INFO
	.align		4
.L_13:
        /*0028*/ 	.byte	0x04, 0x17
        /*002a*/ 	.short	(.L_15 - .L_14)
.L_14:
        /*002c*/ 	.word	0x00000000
        /*0030*/ 	.short	0x0003
        /*0032*/ 	.short	0x0018
        /*0034*/ 	.byte	0x00, 0xf0, 0x11, 0x00


	//----- nvinfo : EIATTR_KPARAM_INFO
	.align		4
.L_15:
        /*0038*/ 	.byte	0x04, 0x17
        /*003a*/ 	.short	(.L_17 - .L_16)
.L_16:
        /*003c*/ 	.word	0x00000000
        /*0040*/ 	.short	0x0002
        /*0042*/ 	.short	0x0010
        /*0044*/ 	.byte	0x00, 0xf5, 0x21, 0x00


	//----- nvinfo : EIATTR_KPARAM_INFO
	.align		4
.L_17:
        /*0048*/ 	.byte	0x04, 0x17
        /*004a*/ 	.short	(.L_19 - .L_18)
.L_18:
        /*004c*/ 	.word	0x00000000
        /*0050*/ 	.short	0x0001
        /*0052*/ 	.short	0x0008
        /*0054*/ 	.byte	0x00, 0xf5, 0x21, 0x00


	//----- nvinfo : EIATTR_KPARAM_INFO
	.align		4
.L_19:
        /*0058*/ 	.byte	0x04, 0x17
        /*005a*/ 	.short	(.L_21 - .L_20)
.L_20:
        /*005c*/ 	.word	0x00000000
        /*0060*/ 	.short	0x0000
        /*0062*/ 	.short	0x0000
        /*0064*/ 	.byte	0x00, 0xf5, 0x21, 0x00


	//----- nvinfo : EIATTR_SPARSE_MMA_MASK
	.align		4
.L_21:
        /*0068*/ 	.byte	0x03, 0x50
        /*006a*/ 	.short	0x0000


	//----- nvinfo : EIATTR_MAXREG_COUNT
	.align		4
        /*006c*/ 	.byte	0x03, 0x1b
        /*006e*/ 	.short	0x00ff


	//----- nvinfo : EIATTR_EXTERNS
	.align		4
        /*0070*/ 	.byte	0x04, 0x0f
        /*0072*/ 	.short	(.L_23 - .L_22)


	//   ....[0]....
	.align		4
.L_22:
        /*0074*/ 	.word	index@(free)


	//   ....[1]....
	.align		4
        /*0078*/ 	.word	index@(malloc)


	//----- nvinfo : EIATTR_MERCURY_ISA_VERSION
	.align		4
.L_23:
        /*007c*/ 	.byte	0x03, 0x5f
        /*007e*/ 	.short	0x0101


	//----- nvinfo : EIATTR_VRC_CTA_INIT_COUNT
	.align		4
        /*0080*/ 	.byte	0x02, 0x4a
	.zero		1
	.zero		1


	//----- nvinfo : EIATTR_SYSCALL_OFFSETS
	.align		4
        /*0084*/ 	.byte	0x04, 0x46
        /*0086*/ 	.short	(.L_25 - .L_24)


	//   ....[0]....
.L_24:
        /*0088*/ 	.word	0x00000130


	//   ....[1]....
        /*008c*/ 	.word	0x00003fc0


	//----- nvinfo : EIATTR_EXIT_INSTR_OFFSETS
	.align		4
.L_25:
        /*0090*/ 	.byte	0x04, 0x1c
        /*0092*/ 	.short	(.L_27 - .L_26)


	//   ....[0]....
.L_26:
        /*0094*/ 	.word	0x00000070


	//   ....[1]....
        /*0098*/ 	.word	0x00003fd0


	//----- nvinfo : EIATTR_CRS_STACK_SIZE
	.align		4
.L_27:
        /*009c*/ 	.byte	0x04, 0x1e
        /*009e*/ 	.short	(.L_29 - .L_28)
.L_28:
        /*00a0*/ 	.word	0x00000000


	//----- nvinfo : EIATTR_CBANK_PARAM_SIZE
	.align		4
.L_29:
        /*00a4*/ 	.byte	0x03, 0x19
        /*00a6*/ 	.short	0x0024


	//----- nvinfo : EIATTR_PARAM_CBANK
	.align		4
        /*00a8*/ 	.byte	0x04, 0x0a
        /*00aa*/ 	.short	(.L_31 - .L_30)
	.align		4
.L_30:
        /*00ac*/ 	.word	index@(.nv.constant0.compute_probs)
        /*00b0*/ 	.short	0x0380
        /*00b2*/ 	.short	0x0024


	//----- nvinfo : EIATTR_SW_WAR
	.align		4
.L_31:
        /*00b4*/ 	.byte	0x04, 0x36
        /*00b6*/ 	.short	(.L_33 - .L_32)
.L_32:
        /*00b8*/ 	.word	0x00000008
.L_33:


//--------------------- .nv.callgraph             --------------------------
	.section	.nv.callgraph,"",@"SHT_CUDA_CALLGRAPH"
	.align	4
	.sectionentsize	8
	.align		4
        /*0000*/ 	.word	0x00000000
	.align		4
        /*0004*/ 	.word	0xffffffff
	.align		4
        /*0008*/ 	.word	index@(compute_probs)
	.align		4
        /*000c*/ 	.word	index@(free)
	.align		4
        /*0010*/ 	.word	index@(compute_probs)
	.align		4
        /*0014*/ 	.word	index@(malloc)
	.align		4
        /*0018*/ 	.word	0x00000000
	.align		4
        /*001c*/ 	.word	0xfffffffe
	.align		4
        /*0020*/ 	.word	0x00000000
	.align		4
        /*0024*/ 	.word	0xfffffffd
	.align		4
        /*0028*/ 	.word	0x00000000
	.align		4
        /*002c*/ 	.word	0xfffffffc


//--------------------- .nv.constant4             --------------------------
	.section	.nv.constant4,"a",@progbits
	.align	8
	.align		8
.nv.constant4:
        /*0000*/ 	.dword	free
	.align		8
        /*0008*/ 	.dword	malloc


//--------------------- .text.compute_probs       --------------------------
	.section	.text.compute_probs,"ax",@progbits
	.align	128
        .global         compute_probs
        .type           compute_probs,@function
        .size           compute_probs,(.L_x_112 - compute_probs)
        .other          compute_probs,@"STO_CUDA_ENTRY STV_DEFAULT"
compute_probs:
.text.compute_probs:
[----:B------:R-:W0:Y:S01]  /*0000*/  LDC R1, c[0x0][0x37c] ;  /* 0x0000df00ff017b82 */ /* 0x000e220000000800 */
[----:B------:R-:W1:Y:S07]  /*0010*/  S2R R3, SR_TID.X ;  /* 0x0000000000037919 */ /* 0x000e6e0000002100 */
[----:B------:R-:W1:Y:S01]  /*0020*/  S2UR UR4, SR_CTAID.X ;  /* 0x00000000000479c3 */ /* 0x000e620000002500 */
[----:B------:R-:W2:Y:S07]  /*0030*/  LDCU UR5, c[0x0][0x398] ;  /* 0x00007300ff0577ac */ /* 0x000eae0008000800 */
[----:B------:R-:W1:Y:S02]  /*0040*/  LDC R16, c[0x0][0x360] ;  /* 0x0000d800ff107b82 */ /* 0x000e640000000800 */
[----:B-1----:R-:W-:-:S05]  /*0050*/  IMAD R16, R16, UR4, R3 ;  /* 0x0000000410107c24 */ /* 0x002fca000f8e0203 */
[----:B--2---:R-:W-:-:S13]  /*0060*/  ISETP.GE.AND P0, PT, R16, UR5, PT ;  /* 0x0000000510007c0c */ /* 0x004fda000bf06270 */
[----:B0-----:R-:W-:Y:S05]  /*0070*/  @P0 EXIT ;  /* 0x000000000000094d */ /* 0x001fea0003800000 */
[----:B------:R-:W0:Y:S01]  /*0080*/  LDCU UR4, c[0x0][0x39c] ;  /* 0x00007380ff0477ac */ /* 0x000e220008000800 */
[----:B------:R-:W-:Y:S01]  /*0090*/  MOV R0, 0x8 ;  /* 0x0000000800007802 */ /* 0x000fe20000000f00 */
[----:B------:R-:W1:Y:S03]  /*00a0*/  LDCU.64 UR36, c[0x0][0x358] ;  /* 0x00006b00ff2477ac */ /* 0x000e660008000a00 */
[----:B------:R2:W3:Y:S01]  /*00b0*/  LDC.64 R2, c[0x4][R0] ;  /* 0x0100000000027b82 */ /* 0x0004e20000000a00 */
[----:B0-----:R-:W-:-:S06]  /*00c0*/  UIMAD.WIDE UR4, UR4, 0x4, URZ ;  /* 0x00000004040478a5 */ /* 0x001fcc000f8e02ff */
[----:B------:R-:W-:Y:S01]  /*00d0*/  IMAD.U32 R7, RZ, RZ, UR5 ;  /* 0x00000005ff077e24 */ /* 0x000fe2000f8e00ff */
[----:B------:R-:W-:Y:S01]  /*00e0*/  MOV R4, UR4 ;  /* 0x0000000400047c02 */ /* 0x000fe20008000f00 */
[----:B------:R-:W-:Y:S01]  /*00f0*/  IMAD.U32 R5, RZ, RZ, UR5 ;  /* 0x00000005ff057e24 */ /* 0x000fe2000f8e00ff */
[----:B------:R-:W-:Y:S02]  /*0100*/  MOV R6, UR4 ;  /* 0x0000000400067c02 */ /* 0x000fe40008000f00 */
[----:B-12---:R-:W-:-:S07]  /*0110*/  MOV R5, R7 ;  /* 0x0000000700057202 */ /* 0x006fce0000000f00 */
[----:B------:R-:W-:-:S07]  /*0120*/  LEPC R20, `(.L_x_0) ;  /* 0x000000001014794e */ /* 0x000fce0000000000 */
[----:B---3--:R-:W-:Y:S05]  /*0130*/  CALL.ABS.NOINC R2 ;  /* 0x0000000002007343 */ /* 0x008fea0003c00000 */
.L_x_0:
[----:B------:R-:W0:Y:S02]  /*0140*/  LDCU UR4, c[0x0][0x39c] ;  /* 0x00007380ff0477ac */ /* 0x000e240008000800 */
[----:B0-----:R-:W-:-:S05]  /*0150*/  IMAD.U32 R7, RZ, RZ, UR4 ;  /* 0x00000004ff077e24 */ /* 0x001fca000f8e00ff */
[----:B------:R-:W-:-:S13]  /*0160*/  ISETP.GE.AND P0, PT, R7, 0x1, PT ;  /* 0x000000010700780c */ /* 0x000fda0003f06270 */
[----:B------:R-:W-:Y:S05]  /*0170*/  @!P0 BRA `(.L_x_1) ;  /* 0x0000000000c88947 */ /* 0x000fea0003800000 */
[C---:B------:R-:W-:Y:S01]  /*0180*/  ISETP.GE.U32.AND P1, PT, R7.reuse, 0x8, PT ;  /* 0x000000080700780c */ /* 0x040fe20003f26070 */
[----:B------:R-:W-:Y:S01]  /*0190*/  HFMA2 R0, -RZ, RZ, 0, 0 ;  /* 0x00000000ff007431 */ /* 0x000fe200000001ff */
[----:B------:R-:W-:-:S04]  /*01a0*/  LOP3.LUT R6, R7, 0x7, RZ, 0xc0, !PT ;  /* 0x0000000707067812 */ /* 0x000fc800078ec0ff */
[----:B------:R-:W-:-:S07]  /*01b0*/  ISETP.NE.AND P2, PT, R6, RZ, PT ;  /* 0x000000ff0600720c */ /* 0x000fce0003f45270 */
[----:B------:R-:W-:Y:S06]  /*01c0*/  @!P1 BRA `(.L_x_2) ;  /* 0x0000000000489947 */ /* 0x000fec0003800000 */
[----:B------:R-:W0:Y:S01]  /*01d0*/  LDC.64 R8, c[0x0][0x390] ;  /* 0x0000e400ff087b82 */ /* 0x000e220000000a00 */
[----:B------:R-:W-:Y:S01]  /*01e0*/  BSSY.RECONVERGENT B0, `(.L_x_2) ;  /* 0x0000010000007945 */ /* 0x000fe20003800200 */
[----:B------:R-:W-:Y:S01]  /*01f0*/  LOP3.LUT R0, R7, 0x7ffffff8, RZ, 0xc0, !PT ;  /* 0x7ffffff807007812 */ /* 0x000fe200078ec0ff */
[----:B------:R-:W-:-:S07]  /*0200*/  IMAD.MOV.U32 R11, RZ, RZ, RZ ;  /* 0x000000ffff0b7224 */ /* 0x000fce00078e00ff */
.L_x_3:
[----:B-1----:R-:W-:Y:S01]  /*0210*/  IMAD R3, R16, R7, R11 ;  /* 0x0000000710037224 */ /* 0x002fe200078e020b */
[----:B------:R-:W-:-:S03]  /*0220*/  IADD3 R11, PT, PT, R11, 0x8, RZ ;  /* 0x000000080b0b7810 */ /* 0x000fc60007ffe0ff */
[----:B0-----:R-:W-:Y:S01]  /*0230*/  IMAD.WIDE R2, R3, 0x4, R8 ;  /* 0x0000000403027825 */ /* 0x001fe200078e0208 */
[----:B------:R-:W-:-:S04]  /*0240*/  ISETP.NE.AND P1, PT, R11, R0, PT ;  /* 0x000000000b00720c */ /* 0x000fc80003f25270 */
[----:B------:R1:W-:Y:S04]  /*0250*/  STG.E desc[UR36][R2.64], RZ ;  /* 0x000000ff02007986 */ /* 0x0003e8000c101924 */
[----:B------:R1:W-:Y:S04]  /*0260*/  STG.E desc[UR36][R2.64+0x4], RZ ;  /* 0x000004ff02007986 */ /* 0x0003e8000c101924 */
[----:B------:R1:W-:Y:S04]  /*0270*/  STG.E desc[UR36][R2.64+0x8], RZ ;  /* 0x000008ff02007986 */ /* 0x0003e8000c101924 */
[----:B------:R1:W-:Y:S04]  /*0280*/  STG.E desc[UR36][R2.64+0xc], RZ ;  /* 0x00000cff02007986 */ /* 0x0003e8000c101924 */
[----:B------:R1:W-:Y:S04]  /*0290*/  STG.E desc[UR36][R2.64+0x10], RZ ;  /* 0x000010ff02007986 */ /* 0x0003e8000c101924 */
[----:B------:R1:W-:Y:S04]  /*02a0*/  STG.E desc[UR36][R2.64+0x14], RZ ;  /* 0x000014ff02007986 */ /* 0x0003e8000c101924 */
[----:B------:R1:W-:Y:S04]  /*02b0*/  STG.E desc[UR36][R2.64+0x18], RZ ;  /* 0x000018ff02007986 */ /* 0x0003e8000c101924 */
[----:B------:R1:W-:Y:S01]  /*02c0*/  STG.E desc[UR36][R2.64+0x1c], RZ ;  /* 0x00001cff02007986 */ /* 0x0003e2000c101924 */
[----:B------:R-:W-:Y:S05]  /*02d0*/  @P1 BRA `(.L_x_3) ;  /* 0xfffffffc00cc1947 */ /* 0x000fea000383ffff */
[----:B------:R-:W-:Y:S05]  /*02e0*/  BSYNC.RECONVERGENT B0 ;  /* 0x0000000000007941 */ /* 0x000fea0003800200 */
.L_x_2:
[----:B------:R-:W-:Y:S05]  /*02f0*/  @!P2 BRA `(.L_x_1) ;  /* 0x000000000068a947 */ /* 0x000fea0003800000 */
[----:B------:R-:W-:Y:S02]  /*0300*/  ISETP.GE.U32.AND P1, PT, R6, 0x4, PT ;  /* 0x000000040600780c */ /* 0x000fe40003f26070 */
[----:B------:R-:W-:-:S04]  /*0310*/  LOP3.LUT R8, R7, 0x3, RZ, 0xc0, !PT ;  /* 0x0000000307087812 */ /* 0x000fc800078ec0ff */
[----:B------:R-:W-:-:S07]  /*0320*/  ISETP.NE.AND P2, PT, R8, RZ, PT ;  /* 0x000000ff0800720c */ /* 0x000fce0003f45270 */
[----:B------:R-:W-:Y:S06]  /*0330*/  @!P1 BRA `(.L_x_4) ;  /* 0x0000000000209947 */ /* 0x000fec0003800000 */
[----:B-1----:R-:W0:Y:S01]  /*0340*/  LDC.64 R2, c[0x0][0x390] ;  /* 0x0000e400ff027b82 */ /* 0x002e220000000a00 */
[----:B------:R-:W-:Y:S02]  /*0350*/  IMAD R9, R16, R7, R0 ;  /* 0x0000000710097224 */ /* 0x000fe400078e0200 */
[----:B------:R-:W-:Y:S02]  /*0360*/  VIADD R0, R0, 0x4 ;  /* 0x0000000400007836 */ /* 0x000fe40000000000 */
[----:B0-----:R-:W-:-:S05]  /*0370*/  IMAD.WIDE R2, R9, 0x4, R2 ;  /* 0x0000000409027825 */ /* 0x001fca00078e0202 */
[----:B------:R0:W-:Y:S04]  /*0380*/  STG.E desc[UR36][R2.64], RZ ;  /* 0x000000ff02007986 */ /* 0x0001e8000c101924 */
[----:B------:R0:W-:Y:S04]  /*0390*/  STG.E desc[UR36][R2.64+0x4], RZ ;  /* 0x000004ff02007986 */ /* 0x0001e8000c101924 */
[----:B------:R0:W-:Y:S04]  /*03a0*/  STG.E desc[UR36][R2.64+0x8], RZ ;  /* 0x000008ff02007986 */ /* 0x0001e8000c101924 */
[----:B------:R0:W-:Y:S02]  /*03b0*/  STG.E desc[UR36][R2.64+0xc], RZ ;  /* 0x00000cff02007986 */ /* 0x0001e4000c101924 */
.L_x_4:
[----:B------:R-:W-:Y:S05]  /*03c0*/  @!P2 BRA `(.L_x_1) ;  /* 0x000000000034a947 */ /* 0x000fea0003800000 */
[----:B01----:R-:W-:Y:S02]  /*03d0*/  LOP3.LUT R2, R7, 0x1, RZ, 0xc0, !PT ;  /* 0x0000000107027812 */ /* 0x003fe400078ec0ff */
[----:B------:R-:W-:Y:S02]  /*03e0*/  ISETP.NE.AND P1, PT, R8, 0x1, PT ;  /* 0x000000010800780c */ /* 0x000fe40003f25270 */
[----:B------:R-:W-:-:S11]  /*03f0*/  ISETP.NE.U32.AND P2, PT, R2, 0x1, PT ;  /* 0x000000010200780c */ /* 0x000fd60003f45070 */
[----:B------:R-:W0:Y:S01]  /*0400*/  @P1 LDC.64 R2, c[0x0][0x390] ;  /* 0x0000e400ff021b82 */ /* 0x000e220000000a00 */
[----:B------:R-:W-:Y:S01]  /*0410*/  @P1 IMAD R9, R16, R7, R0 ;  /* 0x0000000710091224 */ /* 0x000fe200078e0200 */
[----:B------:R-:W-:-:S05]  /*0420*/  @P1 IADD3 R0, PT, PT, R0, 0x2, RZ ;  /* 0x0000000200001810 */ /* 0x000fca0007ffe0ff */
[----:B------:R-:W-:Y:S01]  /*0430*/  @!P2 IMAD R13, R16, R7, R0 ;  /* 0x00000007100da224 */ /* 0x000fe200078e0200 */
[----:B------:R-:W1:Y:S01]  /*0440*/  @!P2 LDC.64 R10, c[0x0][0x390] ;  /* 0x0000e400ff0aab82 */ /* 0x000e620000000a00 */
[----:B0-----:R-:W-:-:S05]  /*0450*/  @P1 IMAD.WIDE R8, R9, 0x4, R2 ;  /* 0x0000000409081825 */ /* 0x001fca00078e0202 */
[----:B------:R2:W-:Y:S01]  /*0460*/  @P1 STG.E desc[UR36][R8.64], RZ ;  /* 0x000000ff08001986 */ /* 0x0005e2000c101924 */
[----:B-1----:R-:W-:-:S03]  /*0470*/  @!P2 IMAD.WIDE R2, R13, 0x4, R10 ;  /* 0x000000040d02a825 */ /* 0x002fc600078e020a */
[----:B------:R2:W-:Y:S04]  /*0480*/  @P1 STG.E desc[UR36][R8.64+0x4], RZ ;  /* 0x000004ff08001986 */ /* 0x0005e8000c101924 */
[----:B------:R2:W-:Y:S02]  /*0490*/  @!P2 STG.E desc[UR36][R2.64], RZ ;  /* 0x000000ff0200a986 */ /* 0x0005e4000c101924 */
.L_x_1:
[----:B------:R-:W2:Y:S02]  /*04a0*/  LDCU UR4, c[0x0][0x3a0] ;  /* 0x00007400ff0477ac */ /* 0x000ea40008000800 */
[----:B--2---:R-:W-:-:S05]  /*04b0*/  IMAD.U32 R8, RZ, RZ, UR4 ;  /* 0x00000004ff087e24 */ /* 0x004fca000f8e00ff */
[----:B------:R-:W-:-:S13]  /*04c0*/  ISETP.GE.AND P1, PT, R8, 0x1, PT ;  /* 0x000000010800780c */ /* 0x000fda0003f26270 */
[----:B------:R-:W-:Y:S05]  /*04d0*/  @!P1 BRA `(.L_x_5) ;  /* 0x0000001800b09947 */ /* 0x000fea0003800000 */
[----:B------:R-:W-:Y:S01]  /*04e0*/  IADD3 R15, PT, PT, R7, -0x1, RZ ;  /* 0xffffffff070f7810 */ /* 0x000fe20007ffe0ff */
[----:B------:R-:W-:Y:S01]  /*04f0*/  IMAD R0, R16, R7, RZ ;  /* 0x0000000710007224 */ /* 0x000fe200078e02ff */
[----:B------:R-:W-:Y:S06]  /*0500*/  @!P0 BRA `(.L_x_6) ;  /* 0x0000001400948947 */ /* 0x000fec0003800000 */
[----:B------:R-:W-:Y:S01]  /*0510*/  ISETP.NE.AND P0, PT, R7, 0x1, PT ;  /* 0x000000010700780c */ /* 0x000fe20003f05270 */
[----:B------:R-:W-:-:S12]  /*0520*/  BSSY.RECONVERGENT B0, `(.L_x_7) ;  /* 0x0000162000007945 */ /* 0x000fd80003800200 */
[----:B------:R-:W-:Y:S05]  /*0530*/  @!P0 BRA `(.L_x_8) ;  /* 0x0000001000fc8947 */ /* 0x000fea0003800000 */
[C---:B------:R-:W-:Y:S01]  /*0540*/  VIADD R17, R7.reuse, 0x7 ;  /* 0x0000000707117836 */ /* 0x040fe20000000000 */
[C---:B------:R-:W-:Y:S01]  /*0550*/  IADD3 R22, PT, PT, R7.reuse, 0xf, RZ ;  /* 0x0000000f07167810 */ /* 0x040fe20007ffe0ff */
[----:B------:R-:W-:Y:S01]  /*0560*/  BSSY.RECONVERGENT B1, `(.L_x_9) ;  /* 0x000013b000017945 */ /* 0x000fe20003800200 */
[C---:B------:R-:W-:Y:S01]  /*0570*/  LOP3.LUT R6, R7.reuse, 0x7ffffff8, RZ, 0xc0, !PT ;  /* 0x7ffffff807067812 */ /* 0x040fe200078ec0ff */
[----:B------:R-:W-:Y:S01]  /*0580*/  VIADD R26, R7, 0xfffffffe ;  /* 0xfffffffe071a7836 */ /* 0x000fe20000000000 */
[----:B01----:R-:W-:Y:S02]  /*0590*/  LOP3.LUT R3, R17, 0x7, RZ, 0xc0, !PT ;  /* 0x0000000711037812 */ /* 0x003fe400078ec0ff */
[----:B------:R-:W-:Y:S01]  /*05a0*/  LOP3.LUT R2, R22, 0xf, RZ, 0xc0, !PT ;  /* 0x0000000f16027812 */ /* 0x000fe200078ec0ff */
[----:B------:R-:W-:Y:S01]  /*05b0*/  IMAD.MOV R18, RZ, RZ, -R6 ;  /* 0x000000ffff127224 */ /* 0x000fe200078e0a06 */
[----:B------:R-:W-:Y:S01]  /*05c0*/  LOP3.LUT R24, R7, 0x7, RZ, 0xc0, !PT ;  /* 0x0000000707187812 */ /* 0x000fe200078ec0ff */
[----:B------:R-:W-:Y:S01]  /*05d0*/  VIADD R3, R3, 0xffffffff ;  /* 0xffffffff03037836 */ /* 0x000fe20000000000 */
[----:B------:R-:W-:-:S02]  /*05e0*/  IADD3 R2, PT, PT, R2, -0x1, RZ ;  /* 0xffffffff02027810 */ /* 0x000fc40007ffe0ff */
[----:B------:R-:W-:Y:S02]  /*05f0*/  LOP3.LUT R25, R7, 0x3, RZ, 0xc0, !PT ;  /* 0x0000000307197812 */ /* 0x000fe400078ec0ff */
[----:B------:R-:W-:Y:S02]  /*0600*/  ISETP.GE.U32.AND P0, PT, R3, 0x3, PT ;  /* 0x000000030300780c */ /* 0x000fe40003f06070 */
[----:B------:R-:W-:Y:S01]  /*0610*/  ISETP.GE.U32.AND P1, PT, R2, 0x7, PT ;  /* 0x000000070200780c */ /* 0x000fe20003f26070 */
[----:B------:R-:W-:Y:S01]  /*0620*/  IMAD.WIDE R2, R15, 0x4, R4 ;  /* 0x000000040f027825 */ /* 0x000fe200078e0204 */
[----:B------:R-:W-:Y:S02]  /*0630*/  MOV R14, RZ ;  /* 0x000000ff000e7202 */ /* 0x000fe40000000f00 */
[----:B------:R-:W-:-:S09]  /*0640*/  LOP3.LUT R17, R17, 0x3, RZ, 0xc0, !PT ;  /* 0x0000000311117812 */ /* 0x000fd200078ec0ff */
.L_x_22:
[----:B------:R-:W0:Y:S01]  /*0650*/  LDCU UR4, c[0x0][0x39c] ;  /* 0x00007380ff0477ac */ /* 0x000e220008000800 */
[----:B------:R-:W-:Y:S01]  /*0660*/  ISETP.GE.U32.AND P2, PT, R15, 0x7, PT ;  /* 0x000000070f00780c */ /* 0x000fe20003f46070 */
[----:B------:R-:W-:Y:S01]  /*0670*/  IMAD.MOV.U32 R23, RZ, RZ, RZ ;  /* 0x000000ffff177224 */ /* 0x000fe200078e00ff */
[----:B0-----:R-:W-:-:S05]  /*0680*/  MOV R7, UR4 ;  /* 0x0000000400077c02 */ /* 0x001fca0008000f00 */
[----:B------:R-:W-:-:S06]  /*0690*/  IMAD R19, R14, R7, RZ ;  /* 0x000000070e137224 */ /* 0x000fcc00078e02ff */
[----:B-----5:R-:W-:Y:S05]  /*06a0*/  @!P2 BRA `(.L_x_10) ;  /* 0x0000000000e4a947 */ /* 0x020fea0003800000 */
[----:B------:R-:W0:Y:S01]  /*06b0*/  LDC.64 R8, c[0x0][0x388] ;  /* 0x0000e200ff087b82 */ /* 0x000e220000000a00 */
[----:B------:R-:W-:Y:S01]  /*06c0*/  IADD3 R27, P2, PT, R4, 0x10, RZ ;  /* 0x00000010041b7810 */ /* 0x000fe20007f5e0ff */
[----:B------:R-:W-:Y:S01]  /*06d0*/  BSSY.RECONVERGENT B2, `(.L_x_11) ;  /* 0x0000035000027945 */ /* 0x000fe20003800200 */
[----:B------:R-:W-:Y:S02]  /*06e0*/  MOV R20, R0 ;  /* 0x0000000000147202 */ /* 0x000fe40000000f00 */
[----:B------:R-:W-:Y:S01]  /*06f0*/  MOV R21, R18 ;  /* 0x0000001200157202 */ /* 0x000fe20000000f00 */
[----:B------:R-:W-:Y:S02]  /*0700*/  IMAD.X R30, RZ, RZ, R5, P2 ;  /* 0x000000ffff1e7224 */ /* 0x000fe400010e0605 */
[----:B0-----:R-:W-:-:S03]  /*0710*/  IMAD.WIDE.U32 R8, R19, 0x4, R8 ;  /* 0x0000000413087825 */ /* 0x001fc600078e0008 */
[----:B------:R-:W-:-:S05]  /*0720*/  IADD3 R23, P3, PT, R8, 0x10, RZ ;  /* 0x0000001008177810 */ /* 0x000fca0007f7e0ff */
[----:B------:R-:W-:-:S08]  /*0730*/  IMAD.X R28, RZ, RZ, R9, P3 ;  /* 0x000000ffff1c7224 */ /* 0x000fd000018e0609 */
.L_x_12:
[----:B------:R-:W0:Y:S01]  /*0740*/  LDC.64 R8, c[0x0][0x380] ;  /* 0x0000e000ff087b82 */ /* 0x000e220000000a00 */
[----:B------:R-:W-:Y:S01]  /*0750*/  MOV R10, R23 ;  /* 0x00000017000a7202 */ /* 0x000fe20000000f00 */
[----:B------:R-:W-:-:S05]  /*0760*/  IMAD.MOV.U32 R11, RZ, RZ, R28 ;  /* 0x000000ffff0b7224 */ /* 0x000fca00078e001c */
[----:B--2---:R-:W2:Y:S01]  /*0770*/  LDG.E R13, desc[UR36][R10.64+-0x10] ;  /* 0xfffff0240a0d7981 */ /* 0x004ea2000c1e1900 */
[----:B0-----:R-:W-:-:S05]  /*0780*/  IMAD.WIDE R8, R20, 0x4, R8 ;  /* 0x0000000414087825 */ /* 0x001fca00078e0208 */
[----:B------:R-:W2:Y:S02]  /*0790*/  LDG.E R12, desc[UR36][R8.64] ;  /* 0x00000024080c7981 */ /* 0x000ea4000c1e1900 */
[----:B--2---:R-:W-:Y:S01]  /*07a0*/  FADD R23, R12, R13 ;  /* 0x0000000d0c177221 */ /* 0x004fe20000000000 */
[----:B------:R-:W-:Y:S01]  /*07b0*/  MOV R12, R27 ;  /* 0x0000001b000c7202 */ /* 0x000fe20000000f00 */
[----:B------:R-:W-:-:S05]  /*07c0*/  IMAD.MOV.U32 R13, RZ, RZ, R30 ;  /* 0x000000ffff0d7224 */ /* 0x000fca00078e001e */
[----:B------:R0:W-:Y:S04]  /*07d0*/  ST.E desc[UR36][R12.64+-0x10], R23 ;  /* 0xfffff0170c007985 */ /* 0x0001e8000c101924 */
[----:B------:R-:W2:Y:S04]  /*07e0*/  LDG.E R27, desc[UR36][R8.64+0x4] ;  /* 0x00000424081b7981 */ /* 0x000ea8000c1e1900 */
[----:B------:R-:W2:Y:S02]  /*07f0*/  LDG.E R28, desc[UR36][R10.64+-0xc] ;  /* 0xfffff4240a1c7981 */ /* 0x000ea4000c1e1900 */
[----:B--2---:R-:W-:-:S05]  /*0800*/  FADD R27, R27, R28 ;  /* 0x0000001c1b1b7221 */ /* 0x004fca0000000000 */
[----:B------:R1:W-:Y:S04]  /*0810*/  ST.E desc[UR36][R12.64+-0xc], R27 ;  /* 0xfffff41b0c007985 */ /* 0x0003e8000c101924 */
[----:B------:R-:W2:Y:S04]  /*0820*/  LDG.E R28, desc[UR36][R8.64+0x8] ;  /* 0x00000824081c7981 */ /* 0x000ea8000c1e1900 */
[----:B------:R-:W2:Y:S02]  /*0830*/  LDG.E R29, desc[UR36][R10.64+-0x8] ;  /* 0xfffff8240a1d7981 */ /* 0x000ea4000c1e1900 */
[----:B--2---:R-:W-:-:S05]  /*0840*/  FADD R29, R28, R29 ;  /* 0x0000001d1c1d7221 */ /* 0x004fca0000000000 */
[----:B------:R2:W-:Y:S04]  /*0850*/  ST.E desc[UR36][R12.64+-0x8], R29 ;  /* 0xfffff81d0c007985 */ /* 0x0005e8000c101924 */
[----:B------:R-:W3:Y:S04]  /*0860*/  LDG.E R28, desc[UR36][R8.64+0xc] ;  /* 0x00000c24081c7981 */ /* 0x000ee8000c1e1900 */
[----:B------:R-:W3:Y:S02]  /*0870*/  LDG.E R31, desc[UR36][R10.64+-0x4] ;  /* 0xfffffc240a1f7981 */ /* 0x000ee4000c1e1900 */
[----:B---3--:R-:W-:-:S05]  /*0880*/  FADD R31, R28, R31 ;  /* 0x0000001f1c1f7221 */ /* 0x008fca0000000000 */
[----:B------:R3:W-:Y:S04]  /*0890*/  ST.E desc[UR36][R12.64+-0x4], R31 ;  /* 0xfffffc1f0c007985 */ /* 0x0007e8000c101924 */
[----:B0-----:R-:W4:Y:S04]  /*08a0*/  LDG.E R23, desc[UR36][R8.64+0x10] ;  /* 0x0000102408177981 */ /* 0x001f28000c1e1900 */
[----:B------:R-:W4:Y:S02]  /*08b0*/  LDG.E R28, desc[UR36][R10.64] ;  /* 0x000000240a1c7981 */ /* 0x000f24000c1e1900 */
[----:B----4-:R-:W-:-:S05]  /*08c0*/  FADD R23, R23, R28 ;  /* 0x0000001c17177221 */ /* 0x010fca0000000000 */
[----:B------:R0:W-:Y:S04]  /*08d0*/  ST.E desc[UR36][R12.64], R23 ;  /* 0x000000170c007985 */ /* 0x0001e8000c101924 */
[----:B-1----:R-:W4:Y:S04]  /*08e0*/  LDG.E R27, desc[UR36][R8.64+0x14] ;  /* 0x00001424081b7981 */ /* 0x002f28000c1e1900 */
[----:B------:R-:W4:Y:S02]  /*08f0*/  LDG.E R28, desc[UR36][R10.64+0x4] ;  /* 0x000004240a1c7981 */ /* 0x000f24000c1e1900 */
[----:B----4-:R-:W-:-:S05]  /*0900*/  FADD R27, R27, R28 ;  /* 0x0000001c1b1b7221 */ /* 0x010fca0000000000 */
[----:B------:R1:W-:Y:S04]  /*0910*/  ST.E desc[UR36][R12.64+0x4], R27 ;  /* 0x0000041b0c007985 */ /* 0x0003e8000c101924 */
[----:B------:R-:W4:Y:S04]  /*0920*/  LDG.E R28, desc[UR36][R8.64+0x18] ;  /* 0x00001824081c7981 */ /* 0x000f28000c1e1900 */
[----:B--2---:R-:W4:Y:S02]  /*0930*/  LDG.E R29, desc[UR36][R10.64+0x8] ;  /* 0x000008240a1d7981 */ /* 0x004f24000c1e1900 */
[----:B----4-:R-:W-:-:S05]  /*0940*/  FADD R29, R28, R29 ;  /* 0x0000001d1c1d7221 */ /* 0x010fca0000000000 */
[----:B------:R2:W-:Y:S04]  /*0950*/  ST.E desc[UR36][R12.64+0x8], R29 ;  /* 0x0000081d0c007985 */ /* 0x0005e8000c101924 */
[----:B------:R-:W4:Y:S04]  /*0960*/  LDG.E R28, desc[UR36][R8.64+0x1c] ;  /* 0x00001c24081c7981 */ /* 0x000f28000c1e1900 */
[----:B---3--:R-:W4:Y:S01]  /*0970*/  LDG.E R31, desc[UR36][R10.64+0xc] ;  /* 0x00000c240a1f7981 */ /* 0x008f22000c1e1900 */
[----:B------:R-:W-:-:S04]  /*0980*/  IADD3 R21, PT, PT, R21, 0x8, RZ ;  /* 0x0000000815157810 */ /* 0x000fc80007ffe0ff */
[----:B------:R-:W-:Y:S02]  /*0990*/  ISETP.NE.AND P2, PT, R21, RZ, PT ;  /* 0x000000ff1500720c */ /* 0x000fe40003f45270 */
[----:B0-----:R-:W-:Y:S02]  /*09a0*/  IADD3 R23, P3, PT, R10, 0x20, RZ ;  /* 0x000000200a177810 */ /* 0x001fe40007f7e0ff */
[----:B-1----:R-:W-:Y:S01]  /*09b0*/  IADD3 R27, P4, PT, R12, 0x20, RZ ;  /* 0x000000200c1b7810 */ /* 0x002fe20007f9e0ff */
[----:B------:R-:W-:-:S03]  /*09c0*/  VIADD R20, R20, 0x8 ;  /* 0x0000000814147836 */ /* 0x000fc60000000000 */
[----:B------:R-:W-:Y:S01]  /*09d0*/  IADD3.X R30, PT, PT, RZ, R13, RZ, P4, !PT ;  /* 0x0000000dff1e7210 */ /* 0x000fe200027fe4ff */
[----:B----4-:R-:W-:-:S05]  /*09e0*/  FADD R31, R28, R31 ;  /* 0x0000001f1c1f7221 */ /* 0x010fca0000000000 */
[----:B------:R2:W-:Y:S01]  /*09f0*/  ST.E desc[UR36][R12.64+0xc], R31 ;  /* 0x00000c1f0c007985 */ /* 0x0005e2000c101924 */
[----:B------:R-:W-:Y:S01]  /*0a00*/  IMAD.X R28, RZ, RZ, R11, P3 ;  /* 0x000000ffff1c7224 */ /* 0x000fe200018e060b */
[----:B------:R-:W-:Y:S06]  /*0a10*/  @P2 BRA `(.L_x_12) ;  /* 0xfffffffc00482947 */ /* 0x000fec000383ffff */
[----:B------:R-:W-:Y:S05]  /*0a20*/  BSYNC.RECONVERGENT B2 ;  /* 0x0000000000027941 */ /* 0x000fea0003800200 */
.L_x_11:
[----:B------:R-:W-:-:S07]  /*0a30*/  MOV R23, R6 ;  /* 0x0000000600177202 */ /* 0x000fce0000000f00 */
.L_x_10:
[----:B------:R-:W-:-:S13]  /*0a40*/  ISETP.NE.AND P2, PT, R24, RZ, PT ;  /* 0x000000ff1800720c */ /* 0x000fda0003f45270 */
[----:B------:R-:W-:Y:S05]  /*0a50*/  @!P2 BRA `(.L_x_13) ;  /* 0x000000040018a947 */ /* 0x000fea0003800000 */
[----:B------:R-:W-:Y:S01]  /*0a60*/  VIADD R8, R24, 0xffffffff ;  /* 0xffffffff18087836 */ /* 0x000fe20000000000 */
[----:B------:R-:W-:-:S04]  /*0a70*/  ISETP.NE.AND P3, PT, R25, RZ, PT ;  /* 0x000000ff1900720c */ /* 0x000fc80003f65270 */
[----:B------:R-:W-:-:S13]  /*0a80*/  ISETP.GE.U32.AND P2, PT, R8, 0x3, PT ;  /* 0x000000030800780c */ /* 0x000fda0003f46070 */
[----:B------:R-:W-:Y:S05]  /*0a90*/  @!P2 BRA `(.L_x_14) ;  /* 0x000000000074a947 */ /* 0x000fea0003800000 */
[----:B------:R-:W0:Y:S01]  /*0aa0*/  LDC.64 R20, c[0x0][0x388] ;  /* 0x0000e200ff147b82 */ /* 0x000e220000000a00 */
[----:B--2---:R-:W-:Y:S01]  /*0ab0*/  IADD3 R13, PT, PT, R19, R23, RZ ;  /* 0x00000017130d7210 */ /* 0x004fe20007ffe0ff */
[----:B------:R-:W-:Y:S01]  /*0ac0*/  IMAD.IADD R11, R0, 0x1, R23 ;  /* 0x00000001000b7824 */ /* 0x000fe200078e0217 */
[----:B------:R-:W1:Y:S05]  /*0ad0*/  LDCU.64 UR4, c[0x0][0x388] ;  /* 0x00007100ff0477ac */ /* 0x000e6a0008000a00 */
[----:B------:R-:W2:Y:S01]  /*0ae0*/  LDC.64 R8, c[0x0][0x380] ;  /* 0x0000e000ff087b82 */ /* 0x000ea20000000a00 */
[----:B0-----:R-:W-:-:S06]  /*0af0*/  IMAD.WIDE.U32 R20, R13, 0x4, R20 ;  /* 0x000000040d147825 */ /* 0x001fcc00078e0014 */
[----:B------:R-:W3:Y:S01]  /*0b00*/  LDG.E R21, desc[UR36][R20.64] ;  /* 0x0000002414157981 */ /* 0x000ee2000c1e1900 */
[----:B--2---:R-:W-:-:S05]  /*0b10*/  IMAD.WIDE R8, R11, 0x4, R8 ;  /* 0x000000040b087825 */ /* 0x004fca00078e0208 */
[----:B------:R-:W3:Y:S01]  /*0b20*/  LDG.E R12, desc[UR36][R8.64] ;  /* 0x00000024080c7981 */ /* 0x000ee2000c1e1900 */
[----:B------:R-:W-:-:S04]  /*0b30*/  IADD3 R11, P2, PT, R19, R23, RZ ;  /* 0x00000017130b7210 */ /* 0x000fc80007f5e0ff */
[----:B------:R-:W-:Y:S02]  /*0b40*/  IADD3.X R28, PT, PT, RZ, RZ, RZ, P2, !PT ;  /* 0x000000ffff1c7210 */ /* 0x000fe400017fe4ff */
[----:B-1----:R-:W-:-:S04]  /*0b50*/  LEA R10, P2, R11, UR4, 0x2 ;  /* 0x000000040b0a7c11 */ /* 0x002fc8000f8410ff */
[----:B------:R-:W-:Y:S01]  /*0b60*/  LEA.HI.X R11, R11, UR5, R28, 0x2, P2 ;  /* 0x000000050b0b7c11 */ /* 0x000fe200090f141c */
[----:B---3--:R-:W-:Y:S01]  /*0b70*/  FADD R27, R12, R21 ;  /* 0x000000150c1b7221 */ /* 0x008fe20000000000 */
[----:B------:R-:W-:-:S05]  /*0b80*/  IMAD.WIDE.U32 R12, R23, 0x4, R4 ;  /* 0x00000004170c7825 */ /* 0x000fca00078e0004 */
        /* <DEDUP_REMOVED lines=9> */
[----:B------:R-:W2:Y:S04]  /*0c20*/  LDG.E R20, desc[UR36][R8.64+0xc] ;  /* 0x00000c2408147981 */ /* 0x000ea8000c1e1900 */
[----:B------:R-:W2:Y:S01]  /*0c30*/  LDG.E R31, desc[UR36][R10.64+0xc] ;  /* 0x00000c240a1f7981 */ /* 0x000ea2000c1e1900 */
[----:B------:R-:W-:Y:S02]  /*0c40*/  VIADD R23, R23, 0x4 ;  /* 0x0000000417177836 */ /* 0x000fe40000000000 */
[----:B--2---:R-:W-:-:S05]  /*0c50*/  FADD R31, R20, R31 ;  /* 0x0000001f141f7221 */ /* 0x004fca0000000000 */
[----:B------:R0:W-:Y:S02]  /*0c60*/  ST.E desc[UR36][R12.64+0xc], R31 ;  /* 0x00000c1f0c007985 */ /* 0x0001e4000c101924 */
.L_x_14:
[----:B------:R-:W-:Y:S05]  /*0c70*/  @!P3 BRA `(.L_x_13) ;  /* 0x000000000090b947 */ /* 0x000fea0003800000 */
[----:B------:R-:W-:Y:S02]  /*0c80*/  ISETP.NE.AND P3, PT, R25, 0x1, PT ;  /* 0x000000011900780c */ /* 0x000fe40003f65270 */
[----:B------:R-:W-:-:S11]  /*0c90*/  LOP3.LUT P2, RZ, R7, 0x1, RZ, 0xc0, !PT ;  /* 0x0000000107ff7812 */ /* 0x000fd6000784c0ff */
[----:B------:R-:W-:Y:S05]  /*0ca0*/  @!P3 BRA `(.L_x_15) ;  /* 0x000000000054b947 */ /* 0x000fea0003800000 */
[----:B0-----:R-:W0:Y:S01]  /*0cb0*/  LDC.64 R20, c[0x0][0x388] ;  /* 0x0000e200ff147b82 */ /* 0x001e220000000a00 */
        /* <DEDUP_REMOVED lines=16> */
[----:B------:R-:W2:Y:S01]  /*0dc0*/  LDG.E R11, desc[UR36][R10.64+0x4] ;  /* 0x000004240a0b7981 */ /* 0x000ea2000c1e1900 */
[----:B------:R-:W-:Y:S02]  /*0dd0*/  VIADD R23, R23, 0x2 ;  /* 0x0000000217177836 */ /* 0x000fe40000000000 */
[----:B--2---:R-:W-:-:S05]  /*0de0*/  FADD R21, R28, R11 ;  /* 0x0000000b1c157221 */ /* 0x004fca0000000000 */
[----:B------:R1:W-:Y:S02]  /*0df0*/  ST.E desc[UR36][R12.64+0x4], R21 ;  /* 0x000004150c007985 */ /* 0x0003e4000c101924 */
.L_x_15:
[----:B------:R-:W-:Y:S05]  /*0e00*/  @!P2 BRA `(.L_x_13) ;  /* 0x00000000002ca947 */ /* 0x000fea0003800000 */
[----:B------:R-:W3:Y:S01]  /*0e10*/  LDC.64 R10, c[0x0][0x388] ;  /* 0x0000e200ff0a7b82 */ /* 0x000ee20000000a00 */
[----:B------:R-:W-:Y:S01]  /*0e20*/  IADD3 R19, PT, PT, R19, R23, RZ ;  /* 0x0000001713137210 */ /* 0x000fe20007ffe0ff */
[----:B012---:R-:W-:-:S06]  /*0e30*/  IMAD.IADD R13, R0, 0x1, R23 ;  /* 0x00000001000d7824 */ /* 0x007fcc00078e0217 */
[----:B------:R-:W0:Y:S01]  /*0e40*/  LDC.64 R8, c[0x0][0x380] ;  /* 0x0000e000ff087b82 */ /* 0x000e220000000a00 */
[----:B---3--:R-:W-:-:S06]  /*0e50*/  IMAD.WIDE.U32 R10, R19, 0x4, R10 ;  /* 0x00000004130a7825 */ /* 0x008fcc00078e000a */
[----:B------:R-:W2:Y:S01]  /*0e60*/  LDG.E R11, desc[UR36][R10.64] ;  /* 0x000000240a0b7981 */ /* 0x000ea2000c1e1900 */
[----:B0-----:R-:W-:-:S06]  /*0e70*/  IMAD.WIDE R8, R13, 0x4, R8 ;  /* 0x000000040d087825 */ /* 0x001fcc00078e0208 */
[----:B------:R-:W2:Y:S01]  /*0e80*/  LDG.E R8, desc[UR36][R8.64] ;  /* 0x0000002408087981 */ /* 0x000ea2000c1e1900 */
[----:B------:R-:W-:-:S04]  /*0e90*/  IMAD.WIDE.U32 R12, R23, 0x4, R4 ;  /* 0x00000004170c7825 */ /* 0x000fc800078e0004 */
[----:B--2---:R-:W-:-:S05]  /*0ea0*/  FADD R19, R8, R11 ;  /* 0x0000000b08137221 */ /* 0x004fca0000000000 */
[----:B------:R3:W-:Y:S02]  /*0eb0*/  ST.E desc[UR36][R12.64], R19 ;  /* 0x000000130c007985 */ /* 0x0007e4000c101924 */
.L_x_13:
[----:B0123--:R0:W5:Y:S01]  /*0ec0*/  LD.E R12, desc[UR36][R2.64] ;  /* 0x00000024020c7980 */ /* 0x00f162000c101900 */
[----:B------:R-:W-:Y:S01]  /*0ed0*/  ISETP.GE.U32.AND P2, PT, R26, 0xf, PT ;  /* 0x0000000f1a00780c */ /* 0x000fe20003f46070 */
[----:B------:R-:W-:Y:S02]  /*0ee0*/  HFMA2 R10, -RZ, RZ, 0, 0 ;  /* 0x00000000ff0a7431 */ /* 0x000fe400000001ff */
[----:B------:R-:W-:-:S10]  /*0ef0*/  IMAD.MOV.U32 R11, RZ, RZ, R15 ;  /* 0x000000ffff0b7224 */ /* 0x000fd400078e000f */
[----:B0-----:R-:W-:Y:S05]  /*0f00*/  @!P2 BRA `(.L_x_16) ;  /* 0x000000040028a947 */ /* 0x001fea0003800000 */
[----:B------:R-:W-:Y:S01]  /*0f10*/  BSSY.RECONVERGENT B2, `(.L_x_17) ;  /* 0x0000048000027945 */ /* 0x000fe20003800200 */
[----:B------:R-:W-:Y:S01]  /*0f20*/  MOV R10, RZ ;  /* 0x000000ff000a7202 */ /* 0x000fe20000000f00 */
[----:B------:R-:W-:-:S07]  /*0f30*/  IMAD.MOV.U32 R11, RZ, RZ, R15 ;  /* 0x000000ffff0b7224 */ /* 0x000fce00078e000f */
.L_x_18:
[----:B------:R-:W-:-:S05]  /*0f40*/  IMAD.WIDE.U32 R8, R10, 0x4, R4 ;  /* 0x000000040a087825 */ /* 0x000fca00078e0004 */
[----:B------:R-:W2:Y:S04]  /*0f50*/  LD.E R13, desc[UR36][R8.64] ;  /* 0x00000024080d7980 */ /* 0x000ea8000c101900 */
[----:B------:R-:W3:Y:S04]  /*0f60*/  LD.E R19, desc[UR36][R8.64+0x4] ;  /* 0x0000042408137980 */ /* 0x000ee8000c101900 */
[----:B------:R-:W4:Y:S04]  /*0f70*/  LD.E R21, desc[UR36][R8.64+0x8] ;  /* 0x0000082408157980 */ /* 0x000f28000c101900 */
[----:B------:R-:W4:Y:S04]  /*0f80*/  LD.E R23, desc[UR36][R8.64+0xc] ;  /* 0x00000c2408177980 */ /* 0x000f28000c101900 */
[----:B------:R-:W4:Y:S04]  /*0f90*/  LD.E R27, desc[UR36][R8.64+0x10] ;  /* 0x00001024081b7980 */ /* 0x000f28000c101900 */
[----:B------:R-:W4:Y:S01]  /*0fa0*/  LD.E R29, desc[UR36][R8.64+0x3c] ;  /* 0x00003c24081d7980 */ /* 0x000f22000c101900 */
[----:B--2--5:R-:W-:-:S04]  /*0fb0*/  FSETP.GT.AND P6, PT, R13, R12, PT ;  /* 0x0000000c0d00720b */ /* 0x024fc80003fc4000 */
[----:B------:R-:W-:Y:S02]  /*0fc0*/  FSEL R12, R13, R12, P6 ;  /* 0x0000000c0d0c7208 */ /* 0x000fe40003000000 */
[----:B------:R-:W2:Y:S02]  /*0fd0*/  LD.E R13, desc[UR36][R8.64+0x14] ;  /* 0x00001424080d7980 */ /* 0x000ea4000c101900 */
[----:B---3--:R-:W-:-:S04]  /*0fe0*/  FSETP.GT.AND P5, PT, R19, R12, PT ;  /* 0x0000000c1300720b */ /* 0x008fc80003fa4000 */
[----:B------:R-:W-:Y:S02]  /*0ff0*/  FSEL R12, R19, R12, P5 ;  /* 0x0000000c130c7208 */ /* 0x000fe40002800000 */
[----:B------:R-:W3:Y:S02]  /*1000*/  LD.E R19, desc[UR36][R8.64+0x18] ;  /* 0x0000182408137980 */ /* 0x000ee4000c101900 */
[----:B----4-:R-:W-:-:S04]  /*1010*/  FSETP.GT.AND P4, PT, R21, R12, PT ;  /* 0x0000000c1500720b */ /* 0x010fc80003f84000 */
[----:B------:R-:W-:Y:S02]  /*1020*/  FSEL R12, R21, R12, P4 ;  /* 0x0000000c150c7208 */ /* 0x000fe40002000000 */
[----:B------:R-:W4:Y:S02]  /*1030*/  LD.E R21, desc[UR36][R8.64+0x1c] ;  /* 0x00001c2408157980 */ /* 0x000f24000c101900 */
[----:B------:R-:W-:-:S04]  /*1040*/  FSETP.GT.AND P2, PT, R23, R12, PT ;  /* 0x0000000c1700720b */ /* 0x000fc80003f44000 */
[----:B------:R-:W-:Y:S02]  /*1050*/  FSEL R12, R23, R12, P2 ;  /* 0x0000000c170c7208 */ /* 0x000fe40001000000 */
[----:B------:R-:W4:Y:S02]  /*1060*/  LD.E R23, desc[UR36][R8.64+0x20] ;  /* 0x0000202408177980 */ /* 0x000f24000c101900 */
[----:B------:R-:W-:-:S04]  /*1070*/  FSETP.GT.AND P3, PT, R27, R12, PT ;  /* 0x0000000c1b00720b */ /* 0x000fc80003f64000 */
[----:B------:R-:W-:Y:S02]  /*1080*/  FSEL R12, R27, R12, P3 ;  /* 0x0000000c1b0c7208 */ /* 0x000fe40001800000 */
[----:B------:R-:W4:Y:S01]  /*1090*/  LD.E R27, desc[UR36][R8.64+0x24] ;  /* 0x00002424081b7980 */ /* 0x000f22000c101900 */
[C---:B------:R-:W-:Y:S02]  /*10a0*/  SEL R11, R10.reuse, R11, P6 ;  /* 0x0000000b0a0b7207 */ /* 0x040fe40003000000 */
[C---:B------:R-:W-:Y:S01]  /*10b0*/  @P5 IADD3 R11, PT, PT, R10.reuse, 0x1, RZ ;  /* 0x000000010a0b5810 */ /* 0x040fe20007ffe0ff */
[C---:B------:R-:W-:Y:S01]  /*10c0*/  @P4 VIADD R11, R10.reuse, 0x2 ;  /* 0x000000020a0b4836 */ /* 0x040fe20000000000 */
[C---:B------:R-:W-:Y:S02]  /*10d0*/  @P2 IADD3 R11, PT, PT, R10.reuse, 0x3, RZ ;  /* 0x000000030a0b2810 */ /* 0x040fe40007ffe0ff */
[----:B------:R-:W-:Y:S01]  /*10e0*/  @P3 VIADD R11, R10, 0x4 ;  /* 0x000000040a0b3836 */ /* 0x000fe20000000000 */
[----:B--2---:R-:W-:-:S04]  /*10f0*/  FSETP.GT.AND P6, PT, R13, R12, PT ;  /* 0x0000000c0d00720b */ /* 0x004fc80003fc4000 */
        /* <DEDUP_REMOVED lines=13> */
[----:B------:R0:W4:Y:S01]  /*11d0*/  LD.E R27, desc[UR36][R8.64+0x38] ;  /* 0x00003824081b7980 */ /* 0x000122000c101900 */
[C---:B------:R-:W-:Y:S01]  /*11e0*/  @P6 IADD3 R11, PT, PT, R10.reuse, 0x5, RZ ;  /* 0x000000050a0b6810 */ /* 0x040fe20007ffe0ff */
[C---:B------:R-:W-:Y:S01]  /*11f0*/  @P5 VIADD R11, R10.reuse, 0x6 ;  /* 0x000000060a0b5836 */ /* 0x040fe20000000000 */
[C---:B------:R-:W-:Y:S01]  /*1200*/  @P4 IADD3 R11, PT, PT, R10.reuse, 0x7, RZ ;  /* 0x000000070a0b4810 */ /* 0x040fe20007ffe0ff */
[----:B------:R-:W-:-:S03]  /*1210*/  @P2 VIADD R11, R10, 0x8 ;  /* 0x000000080a0b2836 */ /* 0x000fc60000000000 */
[----:B------:R-:W-:Y:S02]  /*1220*/  @P3 IADD3 R11, PT, PT, R10, 0x9, RZ ;  /* 0x000000090a0b3810 */ /* 0x000fe40007ffe0ff */
[----:B0-----:R-:W-:Y:S02]  /*1230*/  LOP3.LUT R9, R15, 0xfffffff0, RZ, 0xc0, !PT ;  /* 0xfffffff00f097812 */ /* 0x001fe400078ec0ff */
[----:B--2---:R-:W-:-:S04]  /*1240*/  FSETP.GT.AND P6, PT, R13, R12, PT ;  /* 0x0000000c0d00720b */ /* 0x004fc80003fc4000 */
[----:B------:R-:W-:-:S04]  /*1250*/  FSEL R12, R13, R12, P6 ;  /* 0x0000000c0d0c7208 */ /* 0x000fc80003000000 */
[----:B---3--:R-:W-:-:S04]  /*1260*/  FSETP.GT.AND P5, PT, R19, R12, PT ;  /* 0x0000000c1300720b */ /* 0x008fc80003fa4000 */
[----:B------:R-:W-:-:S04]  /*1270*/  FSEL R12, R19, R12, P5 ;  /* 0x0000000c130c7208 */ /* 0x000fc80002800000 */
[----:B----4-:R-:W-:-:S04]  /*1280*/  FSETP.GT.AND P4, PT, R21, R12, PT ;  /* 0x0000000c1500720b */ /* 0x010fc80003f84000 */
[----:B------:R-:W-:-:S04]  /*1290*/  FSEL R12, R21, R12, P4 ;  /* 0x0000000c150c7208 */ /* 0x000fc80002000000 */
[----:B------:R-:W-:-:S04]  /*12a0*/  FSETP.GT.AND P2, PT, R23, R12, PT ;  /* 0x0000000c1700720b */ /* 0x000fc80003f44000 */
[----:B------:R-:W-:-:S04]  /*12b0*/  FSEL R12, R23, R12, P2 ;  /* 0x0000000c170c7208 */ /* 0x000fc80001000000 */
[----:B------:R-:W-:Y:S01]  /*12c0*/  FSETP.GT.AND P3, PT, R27, R12, PT ;  /* 0x0000000c1b00720b */ /* 0x000fe20003f64000 */
[----:B------:R-:W-:-:S03]  /*12d0*/  @P6 VIADD R11, R10, 0xa ;  /* 0x0000000a0a0b6836 */ /* 0x000fc60000000000 */
[----:B------:R-:W-:Y:S02]  /*12e0*/  FSEL R12, R27, R12, P3 ;  /* 0x0000000c1b0c7208 */ /* 0x000fe40001800000 */
[C---:B------:R-:W-:Y:S02]  /*12f0*/  @P5 IADD3 R11, PT, PT, R10.reuse, 0xb, RZ ;  /* 0x0000000b0a0b5810 */ /* 0x040fe40007ffe0ff */
[----:B------:R-:W-:Y:S01]  /*1300*/  FSETP.GT.AND P5, PT, R29, R12, PT ;  /* 0x0000000c1d00720b */ /* 0x000fe20003fa4000 */
[C---:B------:R-:W-:Y:S01]  /*1310*/  @P4 VIADD R11, R10.reuse, 0xc ;  /* 0x0000000c0a0b4836 */ /* 0x040fe20000000000 */
[----:B------:R-:W-:-:S03]  /*1320*/  @P2 IADD3 R11, PT, PT, R10, 0xd, RZ ;  /* 0x0000000d0a0b2810 */ /* 0x000fc60007ffe0ff */
[----:B------:R-:W-:-:S08]  /*1330*/  @P3 VIADD R11, R10, 0xe ;  /* 0x0000000e0a0b3836 */ /* 0x000fd00000000000 */
[C---:B------:R-:W-:Y:S01]  /*1340*/  @P5 IADD3 R11, PT, PT, R10.reuse, 0xf, RZ ;  /* 0x0000000f0a0b5810 */ /* 0x040fe20007ffe0ff */
[----:B------:R-:W-:-:S05]  /*1350*/  VIADD R10, R10, 0x10 ;  /* 0x000000100a0a7836 */ /* 0x000fca0000000000 */
[----:B------:R-:W-:Y:S02]  /*1360*/  ISETP.NE.AND P2, PT, R10, R9, PT ;  /* 0x000000090a00720c */ /* 0x000fe40003f45270 */
[----:B------:R-:W-:-:S11]  /*1370*/  FSEL R12, R29, R12, P5 ;  /* 0x0000000c1d0c7208 */ /* 0x000fd60002800000 */
[----:B------:R-:W-:Y:S05]  /*1380*/  @P2 BRA `(.L_x_18) ;  /* 0xfffffff800ec2947 */ /* 0x000fea000383ffff */
[----:B------:R-:W-:Y:S05]  /*1390*/  BSYNC.RECONVERGENT B2 ;  /* 0x0000000000027941 */ /* 0x000fea0003800200 */
.L_x_17:
[----:B------:R-:W-:-:S07]  /*13a0*/  MOV R10, R9 ;  /* 0x00000009000a7202 */ /* 0x000fce0000000f00 */
.L_x_16:
[----:B------:R-:W-:-:S13]  /*13b0*/  LOP3.LUT P2, RZ, R15, 0xf, RZ, 0xc0, !PT ;  /* 0x0000000f0fff7812 */ /* 0x000fda000784c0ff */
[----:B------:R-:W-:Y:S05]  /*13c0*/  @!P2 BRA `(.L_x_19) ;  /* 0x000000040024a947 */ /* 0x000fea0003800000 */
[----:B------:R-:W-:Y:S01]  /*13d0*/  LOP3.LUT P2, RZ, R22, 0x7, RZ, 0xc0, !PT ;  /* 0x0000000716ff7812 */ /* 0x000fe2000784c0ff */
[----:B------:R-:W-:-:S12]  /*13e0*/  @!P1 BRA `(.L_x_20) ;  /* 0x0000000000889947 */ /* 0x000fd80003800000 */
        /* <DEDUP_REMOVED lines=14> */
[----:B------:R-:W-:-:S04]  /*14d0*/  FSEL R12, R21, R12, P3 ;  /* 0x0000000c150c7208 */ /* 0x000fc80001800000 */
[----:B------:R-:W-:-:S04]  /*14e0*/  FSETP.GT.AND P4, PT, R23, R12, PT ;  /* 0x0000000c1700720b */ /* 0x000fc80003f84000 */
[----:B------:R-:W-:Y:S02]  /*14f0*/  FSEL R12, R23, R12, P4 ;  /* 0x0000000c170c7208 */ /* 0x000fe40002000000 */
[C---:B------:R-:W-:Y:S02]  /*1500*/  SEL R11, R10.reuse, R11, P5 ;  /* 0x0000000b0a0b7207 */ /* 0x040fe40002800000 */
[----:B------:R-:W-:Y:S01]  /*1510*/  FSETP.GT.AND P5, PT, R27, R12, PT ;  /* 0x0000000c1b00720b */ /* 0x000fe20003fa4000 */
[----:B------:R-:W-:-:S03]  /*1520*/  @P6 VIADD R11, R10, 0x1 ;  /* 0x000000010a0b6836 */ /* 0x000fc60000000000 */
[----:B------:R-:W-:Y:S02]  /*1530*/  FSEL R12, R27, R12, P5 ;  /* 0x0000000c1b0c7208 */ /* 0x000fe40002800000 */
[C---:B------:R-:W-:Y:S01]  /*1540*/  @P3 IADD3 R11, PT, PT, R10.reuse, 0x2, RZ ;  /* 0x000000020a0b3810 */ /* 0x040fe20007ffe0ff */
[----:B------:R-:W-:-:S06]  /*1550*/  @P4 VIADD R11, R10, 0x3 ;  /* 0x000000030a0b4836 */ /* 0x000fcc0000000000 */
[----:B------:R-:W-:Y:S02]  /*1560*/  @P5 IADD3 R11, PT, PT, R10, 0x4, RZ ;  /* 0x000000040a0b5810 */ /* 0x000fe40007ffe0ff */
[----:B--2---:R-:W-:-:S04]  /*1570*/  FSETP.GT.AND P6, PT, R13, R12, PT ;  /* 0x0000000c0d00720b */ /* 0x004fc80003fc4000 */
[----:B------:R-:W-:-:S04]  /*1580*/  FSEL R12, R13, R12, P6 ;  /* 0x0000000c0d0c7208 */ /* 0x000fc80003000000 */
[----:B---3--:R-:W-:-:S04]  /*1590*/  FSETP.GT.AND P3, PT, R19, R12, PT ;  /* 0x0000000c1300720b */ /* 0x008fc80003f64000 */
[----:B------:R-:W-:-:S04]  /*15a0*/  FSEL R12, R19, R12, P3 ;  /* 0x0000000c130c7208 */ /* 0x000fc80001800000 */
[----:B------:R-:W-:Y:S01]  /*15b0*/  FSETP.GT.AND P4, PT, R29, R12, PT ;  /* 0x0000000c1d00720b */ /* 0x000fe20003f84000 */
[----:B------:R-:W-:-:S04]  /*15c0*/  @P6 VIADD R11, R10, 0x5 ;  /* 0x000000050a0b6836 */ /* 0x000fc80000000000 */
[----:B------:R-:W-:Y:S02]  /*15d0*/  @P3 IADD3 R11, PT, PT, R10, 0x6, RZ ;  /* 0x000000060a0b3810 */ /* 0x000fe40007ffe0ff */
[----:B------:R-:W-:-:S06]  /*15e0*/  FSEL R12, R29, R12, P4 ;  /* 0x0000000c1d0c7208 */ /* 0x000fcc0002000000 */
[C---:B------:R-:W-:Y:S01]  /*15f0*/  @P4 VIADD R11, R10.reuse, 0x7 ;  /* 0x000000070a0b4836 */ /* 0x040fe20000000000 */
[----:B------:R-:W-:-:S07]  /*1600*/  IADD3 R10, PT, PT, R10, 0x8, RZ ;  /* 0x000000080a0a7810 */ /* 0x000fce0007ffe0ff */
.L_x_20:
[----:B------:R-:W-:Y:S05]  /*1610*/  @!P2 BRA `(.L_x_19) ;  /* 0x000000000090a947 */ /* 0x000fea0003800000 */
[----:B------:R-:W-:Y:S01]  /*1620*/  ISETP.NE.AND P2, PT, R17, RZ, PT ;  /* 0x000000ff1100720c */ /* 0x000fe20003f45270 */
[----:B------:R-:W-:-:S12]  /*1630*/  @!P0 BRA `(.L_x_21) ;  /* 0x0000000000488947 */ /* 0x000fd80003800000 */
[----:B------:R-:W-:-:S05]  /*1640*/  IMAD.WIDE.U32 R8, R10, 0x4, R4 ;  /* 0x000000040a087825 */ /* 0x000fca00078e0004 */
[----:B------:R-:W2:Y:S04]  /*1650*/  LD.E R13, desc[UR36][R8.64] ;  /* 0x00000024080d7980 */ /* 0x000ea8000c101900 */
[----:B------:R-:W3:Y:S04]  /*1660*/  LD.E R19, desc[UR36][R8.64+0x4] ;  /* 0x0000042408137980 */ /* 0x000ee8000c101900 */
[----:B------:R-:W4:Y:S04]  /*1670*/  LD.E R21, desc[UR36][R8.64+0x8] ;  /* 0x0000082408157980 */ /* 0x000f28000c101900 */
[----:B------:R-:W4:Y:S01]  /*1680*/  LD.E R23, desc[UR36][R8.64+0xc] ;  /* 0x00000c2408177980 */ /* 0x000f22000c101900 */
[----:B--2--5:R-:W-:-:S04]  /*1690*/  FSETP.GT.AND P3, PT, R13, R12, PT ;  /* 0x0000000c0d00720b */ /* 0x024fc80003f64000 */
[----:B------:R-:W-:Y:S02]  /*16a0*/  FSEL R12, R13, R12, P3 ;  /* 0x0000000c0d0c7208 */ /* 0x000fe40001800000 */
[----:B------:R-:W-:Y:S02]  /*16b0*/  SEL R11, R10, R11, P3 ;  /* 0x0000000b0a0b7207 */ /* 0x000fe40001800000 */
[----:B---3--:R-:W-:-:S04]  /*16c0*/  FSETP.GT.AND P4, PT, R19, R12, PT ;  /* 0x0000000c1300720b */ /* 0x008fc80003f84000 */
[----:B------:R-:W-:-:S04]  /*16d0*/  FSEL R12, R19, R12, P4 ;  /* 0x0000000c130c7208 */ /* 0x000fc80002000000 */
[----:B----4-:R-:W-:-:S04]  /*16e0*/  FSETP.GT.AND P5, PT, R21, R12, PT ;  /* 0x0000000c1500720b */ /* 0x010fc80003fa4000 */
[----:B------:R-:W-:Y:S01]  /*16f0*/  FSEL R12, R21, R12, P5 ;  /* 0x0000000c150c7208 */ /* 0x000fe20002800000 */
[----:B------:R-:W-:-:S03]  /*1700*/  @P4 VIADD R11, R10, 0x1 ;  /* 0x000000010a0b4836 */ /* 0x000fc60000000000 */
[----:B------:R-:W-:-:S04]  /*1710*/  FSETP.GT.AND P6, PT, R23, R12, PT ;  /* 0x0000000c1700720b */ /* 0x000fc80003fc4000 */
[----:B------:R-:W-:Y:S02]  /*1720*/  FSEL R12, R23, R12, P6 ;  /* 0x0000000c170c7208 */ /* 0x000fe40003000000 */
[----:B------:R-:W-:-:S07]  /*1730*/  @P5 IADD3 R11, PT, PT, R10, 0x2, RZ ;  /* 0x000000020a0b5810 */ /* 0x000fce0007ffe0ff */
[C---:B------:R-:W-:Y:S01]  /*1740*/  @P6 VIADD R11, R10.reuse, 0x3 ;  /* 0x000000030a0b6836 */ /* 0x040fe20000000000 */
[----:B------:R-:W-:-:S07]  /*1750*/  IADD3 R10, PT, PT, R10, 0x4, RZ ;  /* 0x000000040a0a7810 */ /* 0x000fce0007ffe0ff */
.L_x_21:
[----:B------:R-:W-:Y:S05]  /*1760*/  @!P2 BRA `(.L_x_19) ;  /* 0x00000000003ca947 */ /* 0x000fea0003800000 */
[----:B------:R-:W-:-:S05]  /*1770*/  IMAD.WIDE.U32 R8, R10, 0x4, R4 ;  /* 0x000000040a087825 */ /* 0x000fca00078e0004 */
[----:B------:R-:W2:Y:S01]  /*1780*/  LD.E R13, desc[UR36][R8.64] ;  /* 0x00000024080d7980 */ /* 0x000ea2000c101900 */
[----:B------:R-:W-:Y:S02]  /*1790*/  ISETP.NE.AND P3, PT, R17, 0x1, PT ;  /* 0x000000011100780c */ /* 0x000fe40003f65270 */
[----:B--2--5:R-:W-:-:S04]  /*17a0*/  FSETP.GT.AND P2, PT, R13, R12, PT ;  /* 0x0000000c0d00720b */ /* 0x024fc80003f44000 */
[----:B------:R-:W-:Y:S02]  /*17b0*/  FSEL R19, R13, R12, P2 ;  /* 0x0000000c0d137208 */ /* 0x000fe40001000000 */
[----:B------:R-:W-:-:S05]  /*17c0*/  SEL R11, R10, R11, P2 ;  /* 0x0000000b0a0b7207 */ /* 0x000fca0001000000 */
[----:B------:R-:W-:Y:S05]  /*17d0*/  @!P3 BRA `(.L_x_19) ;  /* 0x000000000020b947 */ /* 0x000fea0003800000 */
[----:B------:R-:W-:Y:S01]  /*17e0*/  ISETP.NE.AND P3, PT, R17, 0x2, PT ;  /* 0x000000021100780c */ /* 0x000fe20003f65270 */
[----:B------:R-:W2:-:S12]  /*17f0*/  LD.E R12, desc[UR36][R8.64+0x4] ;  /* 0x00000424080c7980 */ /* 0x000e98000c101900 */
[----:B------:R-:W3:Y:S01]  /*1800*/  @P3 LD.E R13, desc[UR36][R8.64+0x8] ;  /* 0x00000824080d3980 */ /* 0x000ee2000c101900 */
[----:B--2---:R-:W-:-:S04]  /*1810*/  FSETP.GT.AND P2, PT, R12, R19, PT ;  /* 0x000000130c00720b */ /* 0x004fc80003f44000 */
[----:B------:R-:W-:-:S04]  /*1820*/  FSEL R12, R12, R19, P2 ;  /* 0x000000130c0c7208 */ /* 0x000fc80001000000 */
[----:B---3--:R-:W-:-:S05]  /*1830*/  FSETP.GT.AND P4, PT, R13, R12, P3 ;  /* 0x0000000c0d00720b */ /* 0x008fca0001f84000 */
[----:B------:R-:W-:-:S08]  /*1840*/  @P2 VIADD R11, R10, 0x1 ;  /* 0x000000010a0b2836 */ /* 0x000fd00000000000 */
[----:B------:R-:W-:-:S07]  /*1850*/  @P4 IADD3 R11, PT, PT, R10, 0x2, RZ ;  /* 0x000000020a0b4810 */ /* 0x000fce0007ffe0ff */
.L_x_19:
[----:B------:R-:W0:Y:S01]  /*1860*/  LDC.64 R8, c[0x0][0x390] ;  /* 0x0000e400ff087b82 */ /* 0x000e220000000a00 */
[----:B------:R-:W-:Y:S01]  /*1870*/  IMAD.IADD R11, R0, 0x1, R11 ;  /* 0x00000001000b7824 */ /* 0x000fe200078e020b */
[----:B------:R-:W1:Y:S03]  /*1880*/  LDCU UR4, c[0x0][0x3a0] ;  /* 0x00007400ff0477ac */ /* 0x000e660008000800 */
[----:B0-----:R-:W-:-:S05]  /*1890*/  IMAD.WIDE R10, R11, 0x4, R8 ;  /* 0x000000040b0a7825 */ /* 0x001fca00078e0208 */
[----:B------:R-:W2:Y:S01]  /*18a0*/  LDG.E R8, desc[UR36][R10.64] ;  /* 0x000000240a087981 */ /* 0x000ea2000c1e1900 */
[----:B------:R-:W-:Y:S01]  /*18b0*/  IADD3 R14, PT, PT, R14, 0x1, RZ ;  /* 0x000000010e0e7810 */ /* 0x000fe20007ffe0ff */
[----:B--2---:R-:W-:Y:S01]  /*18c0*/  FADD R9, R8, 1 ;  /* 0x3f80000008097421 */ /* 0x004fe20000000000 */
[----:B-1----:R-:W-:-:S04]  /*18d0*/  IMAD.U32 R8, RZ, RZ, UR4 ;  /* 0x00000004ff087e24 */ /* 0x002fc8000f8e00ff */
[----:B------:R0:W-:Y:S01]  /*18e0*/  STG.E desc[UR36][R10.64], R9 ;  /* 0x000000090a007986 */ /* 0x0001e2000c101924 */
[----:B------:R-:W-:-:S13]  /*18f0*/  ISETP.NE.AND P2, PT, R14, R8, PT ;  /* 0x000000080e00720c */ /* 0x000fda0003f45270 */
[----:B0-----:R-:W-:Y:S05]  /*1900*/  @P2 BRA `(.L_x_22) ;  /* 0xffffffec00502947 */ /* 0x001fea000383ffff */
[----:B------:R-:W-:Y:S05]  /*1910*/  BSYNC.RECONVERGENT B1 ;  /* 0x0000000000017941 */ /* 0x000fea0003800200 */
.L_x_9:
[----:B------:R-:W-:Y:S05]  /*1920*/  BRA `(.L_x_23) ;  /* 0x0000000000847947 */ /* 0x000fea0003800000 */
.L_x_8:
[----:B01----:R-:W0:Y:S08]  /*1930*/  LDC.64 R2, c[0x0][0x380] ;  /* 0x0000e000ff027b82 */ /* 0x003e300000000a00 */
[----:B------:R-:W1:Y:S08]  /*1940*/  LDC.64 R12, c[0x0][0x388] ;  /* 0x0000e200ff0c7b82 */ /* 0x000e700000000a00 */
[----:B------:R-:W2:Y:S01]  /*1950*/  LDC.64 R10, c[0x0][0x390] ;  /* 0x0000e400ff0a7b82 */ /* 0x000ea20000000a00 */
[C---:B------:R-:W-:Y:S01]  /*1960*/  IADD3 R15, PT, PT, R0.reuse, R15, RZ ;  /* 0x0000000f000f7210 */ /* 0x040fe20007ffe0ff */
[----:B------:R-:W3:Y:S01]  /*1970*/  LDCU.64 UR4, c[0x0][0x388] ;  /* 0x00007100ff0477ac */ /* 0x000ee20008000a00 */
[----:B0-----:R-:W-:-:S05]  /*1980*/  IMAD.WIDE R2, R0, 0x4, R2 ;  /* 0x0000000400027825 */ /* 0x001fca00078e0202 */
[----:B------:R-:W4:Y:S04]  /*1990*/  LDG.E R6, desc[UR36][R2.64] ;  /* 0x0000002402067981 */ /* 0x000f28000c1e1900 */
[----:B-1----:R-:W4:Y:S01]  /*19a0*/  LDG.E R13, desc[UR36][R12.64] ;  /* 0x000000240c0d7981 */ /* 0x002f22000c1e1900 */
[----:B--2---:R-:W-:-:S04]  /*19b0*/  IMAD.WIDE R10, R15, 0x4, R10 ;  /* 0x000000040f0a7825 */ /* 0x004fc800078e020a */
[----:B----4-:R-:W-:-:S05]  /*19c0*/  FADD R9, R6, R13 ;  /* 0x0000000d06097221 */ /* 0x010fca0000000000 */
[----:B------:R0:W-:Y:S04]  /*19d0*/  ST.E desc[UR36][R4.64], R9 ;  /* 0x0000000904007985 */ /* 0x0001e8000c101924 */
[----:B------:R-:W2:Y:S01]  /*19e0*/  LDG.E R0, desc[UR36][R10.64] ;  /* 0x000000240a007981 */ /* 0x000ea2000c1e1900 */
[----:B---3--:R-:W-:-:S04]  /*19f0*/  UIADD3 UR4, UP0, UPT, UR4, 0x4, URZ ;  /* 0x0000000404047890 */ /* 0x008fc8000ff1e0ff */
[----:B------:R-:W-:Y:S01]  /*1a00*/  UIADD3.X UR5, UPT, UPT, URZ, UR5, URZ, UP0, !UPT ;  /* 0x00000005ff057290 */ /* 0x000fe200087fe4ff */
[----:B--2---:R-:W-:Y:S01]  /*1a10*/  FADD R15, R0, 1 ;  /* 0x3f800000000f7421 */ /* 0x004fe20000000000 */
[----:B------:R-:W-:-:S04]  /*1a20*/  IADD3 R0, PT, PT, -R8, 0x1, RZ ;  /* 0x0000000108007810 */ /* 0x000fc80007ffe1ff */
[----:B------:R0:W-:Y:S01]  /*1a30*/  STG.E desc[UR36][R10.64], R15 ;  /* 0x0000000f0a007986 */ /* 0x0001e2000c101924 */
[----:B------:R-:W-:-:S13]  /*1a40*/  ISETP.NE.AND P0, PT, R0, RZ, PT ;  /* 0x000000ff0000720c */ /* 0x000fda0003f05270 */
[----:B0-----:R-:W-:Y:S05]  /*1a50*/  @!P0 BRA `(.L_x_23) ;  /* 0x0000000000388947 */ /* 0x001fea0003800000 */
[----:B------:R-:W-:Y:S01]  /*1a60*/  IMAD.U32 R12, RZ, RZ, UR4 ;  /* 0x00000004ff0c7e24 */ /* 0x000fe2000f8e00ff */
[----:B------:R-:W-:-:S07]  /*1a70*/  MOV R13, UR5 ;  /* 0x00000005000d7c02 */ /* 0x000fce0008000f00 */
.L_x_24:
[----:B------:R-:W2:Y:S04]  /*1a80*/  LDG.E R6, desc[UR36][R2.64] ;  /* 0x0000002402067981 */ /* 0x000ea8000c1e1900 */
[----:B0-----:R-:W2:Y:S02]  /*1a90*/  LDG.E R9, desc[UR36][R12.64] ;  /* 0x000000240c097981 */ /* 0x001ea4000c1e1900 */
[----:B--2---:R-:W-:-:S05]  /*1aa0*/  FADD R9, R6, R9 ;  /* 0x0000000906097221 */ /* 0x004fca0000000000 */
[----:B------:R0:W-:Y:S04]  /*1ab0*/  ST.E desc[UR36][R4.64], R9 ;  /* 0x0000000904007985 */ /* 0x0001e8000c101924 */
[----:B------:R-:W2:Y:S01]  /*1ac0*/  LDG.E R6, desc[UR36][R10.64] ;  /* 0x000000240a067981 */ /* 0x000ea2000c1e1900 */
[----:B------:R-:W-:Y:S01]  /*1ad0*/  VIADD R0, R0, 0x1 ;  /* 0x0000000100007836 */ /* 0x000fe20000000000 */
[----:B------:R-:W-:-:S04]  /*1ae0*/  IADD3 R12, P1, PT, R12, 0x4, RZ ;  /* 0x000000040c0c7810 */ /* 0x000fc80007f3e0ff */
[----:B------:R-:W-:Y:S02]  /*1af0*/  ISETP.NE.AND P0, PT, R0, RZ, PT ;  /* 0x000000ff0000720c */ /* 0x000fe40003f05270 */
[----:B------:R-:W-:Y:S01]  /*1b00*/  IADD3.X R13, PT, PT, RZ, R13, RZ, P1, !PT ;  /* 0x0000000dff0d7210 */ /* 0x000fe20000ffe4ff */
[----:B--2---:R-:W-:-:S05]  /*1b10*/  FADD R15, R6, 1 ;  /* 0x3f800000060f7421 */ /* 0x004fca0000000000 */
[----:B------:R0:W-:Y:S05]  /*1b20*/  STG.E desc[UR36][R10.64], R15 ;  /* 0x0000000f0a007986 */ /* 0x0001ea000c101924 */
[----:B------:R-:W-:Y:S05]  /*1b30*/  @P0 BRA `(.L_x_24) ;  /* 0xfffffffc00d00947 */ /* 0x000fea000383ffff */
.L_x_23:
[----:B------:R-:W-:Y:S05]  /*1b40*/  BSYNC.RECONVERGENT B0 ;  /* 0x0000000000007941 */ /* 0x000fea0003800200 */
.L_x_7:
[----:B------:R-:W-:Y:S05]  /*1b50*/  BRA `(.L_x_5) ;  /* 0x0000000400107947 */ /* 0x000fea0003800000 */
.L_x_6:
[----:B01----:R-:W0:Y:S01]  /*1b60*/  LDC.64 R2, c[0x0][0x390] ;  /* 0x0000e400ff027b82 */ /* 0x003e220000000a00 */
[----:B------:R-:W-:Y:S01]  /*1b70*/  ISETP.GE.U32.AND P0, PT, R8, 0x10, PT ;  /* 0x000000100800780c */ /* 0x000fe20003f06070 */
[----:B------:R-:W-:Y:S01]  /*1b80*/  IMAD.IADD R15, R0, 0x1, R15 ;  /* 0x00000001000f7824 */ /* 0x000fe200078e020f */
[----:B------:R-:W-:-:S03]  /*1b90*/  LOP3.LUT R6, R8, 0xf, RZ, 0xc0, !PT ;  /* 0x0000000f08067812 */ /* 0x000fc600078ec0ff */
[----:B0-----:R-:W-:-:S08]  /*1ba0*/  IMAD.WIDE R2, R15, 0x4, R2 ;  /* 0x000000040f027825 */ /* 0x001fd000078e0202 */
[----:B------:R-:W-:Y:S05]  /*1bb0*/  @!P0 BRA `(.L_x_25) ;  /* 0x0000000000648947 */ /* 0x000fea0003800000 */
[----:B------:R0:W5:Y:S01]  /*1bc0*/  LDG.E R9, desc[UR36][R2.64] ;  /* 0x0000002402097981 */ /* 0x000162000c1e1900 */
[----:B------:R-:W-:Y:S01]  /*1bd0*/  HFMA2 R11, -RZ, RZ, 0, 0 ;  /* 0x00000000ff0b7431 */ /* 0x000fe200000001ff */
[----:B------:R-:W-:Y:S01]  /*1be0*/  BSSY.RECONVERGENT B0, `(.L_x_26) ;  /* 0x0000015000007945 */ /* 0x000fe20003800200 */
[----:B------:R-:W-:-:S07]  /*1bf0*/  LOP3.LUT R0, R8, 0x7ffffff0, RZ, 0xc0, !PT ;  /* 0x7ffffff008007812 */ /* 0x000fce00078ec0ff */
.L_x_27:
[----:B-----5:R-:W-:Y:S01]  /*1c00*/  FADD R9, R9, 1 ;  /* 0x3f80000009097421 */ /* 0x020fe20000000000 */
[----:B------:R-:W-:-:S03]  /*1c10*/  VIADD R11, R11, 0x10 ;  /* 0x000000100b0b7836 */ /* 0x000fc60000000000 */
[----:B------:R-:W-:Y:S02]  /*1c20*/  FADD R9, R9, 1 ;  /* 0x3f80000009097421 */ /* 0x000fe40000000000 */
[----:B------:R-:W-:Y:S02]  /*1c30*/  ISETP.NE.AND P0, PT, R11, R0, PT ;  /* 0x000000000b00720c */ /* 0x000fe40003f05270 */
[----:B------:R-:W-:-:S04]  /*1c40*/  FADD R9, R9, 1 ;  /* 0x3f80000009097421 */ /* 0x000fc80000000000 */
        /* <DEDUP_REMOVED lines=12> */
[----:B------:R-:W-:Y:S01]  /*1d10*/  FADD R9, R9, 1 ;  /* 0x3f80000009097421 */ /* 0x000fe20000000000 */
[----:B------:R-:W-:Y:S06]  /*1d20*/  @P0 BRA `(.L_x_27) ;  /* 0xfffffffc00b40947 */ /* 0x000fec000383ffff */
[----:B------:R-:W-:Y:S05]  /*1d30*/  BSYNC.RECONVERGENT B0 ;  /* 0x0000000000007941 */ /* 0x000fea0003800200 */
.L_x_26:
[----:B------:R1:W-:Y:S02]  /*1d40*/  STG.E desc[UR36][R2.64], R9 ;  /* 0x0000000902007986 */ /* 0x0003e4000c101924 */
.L_x_25:
[----:B------:R-:W-:-:S13]  /*1d50*/  ISETP.NE.AND P0, PT, R6, RZ, PT ;  /* 0x000000ff0600720c */ /* 0x000fda0003f05270 */
[----:B------:R-:W-:Y:S05]  /*1d60*/  @!P0 BRA `(.L_x_5) ;  /* 0x00000000008c8947 */ /* 0x000fea0003800000 */
[----:B------:R-:W-:Y:S02]  /*1d70*/  ISETP.GE.U32.AND P0, PT, R6, 0x8, PT ;  /* 0x000000080600780c */ /* 0x000fe40003f06070 */
[----:B------:R-:W-:-:S04]  /*1d80*/  LOP3.LUT R10, R8, 0x7, RZ, 0xc0, !PT ;  /* 0x00000007080a7812 */ /* 0x000fc800078ec0ff */
[----:B------:R-:W-:-:S07]  /*1d90*/  ISETP.NE.AND P1, PT, R10, RZ, PT ;  /* 0x000000ff0a00720c */ /* 0x000fce0003f25270 */
[----:B------:R-:W-:Y:S06]  /*1da0*/  @!P0 BRA `(.L_x_28) ;  /* 0x0000000000288947 */ /* 0x000fec0003800000 */
[----:B------:R-:W2:Y:S02]  /*1db0*/  LDG.E R0, desc[UR36][R2.64] ;  /* 0x0000002402007981 */ /* 0x000ea4000c1e1900 */
[----:B--2---:R-:W-:-:S04]  /*1dc0*/  FADD R0, R0, 1 ;  /* 0x3f80000000007421 */ /* 0x004fc80000000000 */
[----:B------:R-:W-:-:S04]  /*1dd0*/  FADD R0, R0, 1 ;  /* 0x3f80000000007421 */ /* 0x000fc80000000000 */
[----:B------:R-:W-:-:S04]  /*1de0*/  FADD R0, R0, 1 ;  /* 0x3f80000000007421 */ /* 0x000fc80000000000 */
[----:B------:R-:W-:-:S04]  /*1df0*/  FADD R0, R0, 1 ;  /* 0x3f80000000007421 */ /* 0x000fc80000000000 */
[----:B------:R-:W-:-:S04]  /*1e00*/  FADD R0, R0, 1 ;  /* 0x3f80000000007421 */ /* 0x000fc80000000000 */
[----:B------:R-:W-:-:S04]  /*1e10*/  FADD R0, R0, 1 ;  /* 0x3f80000000007421 */ /* 0x000fc80000000000 */
[----:B------:R-:W-:-:S04]  /*1e20*/  FADD R0, R0, 1 ;  /* 0x3f80000000007421 */ /* 0x000fc80000000000 */
[----:B-1----:R-:W-:-:S05]  /*1e30*/  FADD R9, R0, 1 ;  /* 0x3f80000000097421 */ /* 0x002fca0000000000 */
[----:B------:R2:W-:Y:S02]  /*1e40*/  STG.E desc[UR36][R2.64], R9 ;  /* 0x0000000902007986 */ /* 0x0005e4000c101924 */
.L_x_28:
[----:B------:R-:W-:Y:S05]  /*1e50*/  @!P1 BRA `(.L_x_5) ;  /* 0x0000000000509947 */ /* 0x000fea0003800000 */
[----:B------:R-:W-:Y:S02]  /*1e60*/  ISETP.GE.U32.AND P0, PT, R10, 0x4, PT ;  /* 0x000000040a00780c */ /* 0x000fe40003f06070 */
[----:B------:R-:W-:-:S04]  /*1e70*/  LOP3.LUT R0, R8, 0x3, RZ, 0xc0, !PT ;  /* 0x0000000308007812 */ /* 0x000fc800078ec0ff */
[----:B------:R-:W-:-:S07]  /*1e80*/  ISETP.NE.AND P1, PT, R0, RZ, PT ;  /* 0x000000ff0000720c */ /* 0x000fce0003f25270 */
[----:B------:R-:W-:Y:S06]  /*1e90*/  @!P0 BRA `(.L_x_29) ;  /* 0x0000000000188947 */ /* 0x000fec0003800000 */
[----:B------:R-:W3:Y:S02]  /*1ea0*/  LDG.E R6, desc[UR36][R2.64] ;  /* 0x0000002402067981 */ /* 0x000ee4000c1e1900 */
[----:B---3--:R-:W-:-:S04]  /*1eb0*/  FADD R6, R6, 1 ;  /* 0x3f80000006067421 */ /* 0x008fc80000000000 */
[----:B------:R-:W-:-:S04]  /*1ec0*/  FADD R6, R6, 1 ;  /* 0x3f80000006067421 */ /* 0x000fc80000000000 */
[----:B------:R-:W-:-:S04]  /*1ed0*/  FADD R6, R6, 1 ;  /* 0x3f80000006067421 */ /* 0x000fc80000000000 */
[----:B-12---:R-:W-:-:S05]  /*1ee0*/  FADD R9, R6, 1 ;  /* 0x3f80000006097421 */ /* 0x006fca0000000000 */
[----:B------:R3:W-:Y:S02]  /*1ef0*/  STG.E desc[UR36][R2.64], R9 ;  /* 0x0000000902007986 */ /* 0x0007e4000c101924 */
.L_x_29:
[----:B------:R-:W-:Y:S05]  /*1f00*/  @!P1 BRA `(.L_x_5) ;  /* 0x0000000000249947 */ /* 0x000fea0003800000 */
[----:B-123--:R1:W5:Y:S01]  /*1f10*/  LDG.E R9, desc[UR36][R2.64] ;  /* 0x0000002402097981 */ /* 0x00e362000c1e1900 */
[----:B------:R-:W-:Y:S01]  /*1f20*/  BSSY.RECONVERGENT B0, `(.L_x_30) ;  /* 0x0000006000007945 */ /* 0x000fe20003800200 */
[----:B------:R-:W-:-:S07]  /*1f30*/  MOV R11, RZ ;  /* 0x000000ff000b7202 */ /* 0x000fce0000000f00 */
.L_x_31:
[----:B------:R-:W-:Y:S02]  /*1f40*/  VIADD R11, R11, 0x1 ;  /* 0x000000010b0b7836 */ /* 0x000fe40000000000 */
[----:B-----5:R-:W-:-:S03]  /*1f50*/  FADD R9, R9, 1 ;  /* 0x3f80000009097421 */ /* 0x020fc60000000000 */
[----:B------:R-:W-:-:S13]  /*1f60*/  ISETP.NE.AND P0, PT, R11, R0, PT ;  /* 0x000000000b00720c */ /* 0x000fda0003f05270 */
[----:B------:R-:W-:Y:S05]  /*1f70*/  @P0 BRA `(.L_x_31) ;  /* 0xfffffffc00f00947 */ /* 0x000fea000383ffff */
[----:B------:R-:W-:Y:S05]  /*1f80*/  BSYNC.RECONVERGENT B0 ;  /* 0x0000000000007941 */ /* 0x000fea0003800200 */
.L_x_30:
[----:B------:R4:W-:Y:S02]  /*1f90*/  STG.E desc[UR36][R2.64], R9 ;  /* 0x0000000902007986 */ /* 0x0009e4000c101924 */
.L_x_5:
[----:B------:R-:W-:Y:S01]  /*1fa0*/  ISETP.GE.AND P0, PT, R7, 0x1, PT ;  /* 0x000000010700780c */ /* 0x000fe20003f06270 */
[----:B------:R-:W-:-:S12]  /*1fb0*/  BSSY.RECONVERGENT B1, `(.L_x_32) ;  /* 0x00001fd000017945 */ /* 0x000fd80003800200 */
[----:B------:R-:W-:Y:S05]  /*1fc0*/  @!P0 BRA `(.L_x_33) ;  /* 0x0000001c00ec8947 */ /* 0x000fea0003800000 */
[C---:B------:R-:W-:Y:S01]  /*1fd0*/  IADD3 R0, PT, PT, R7.reuse, -0x1, RZ ;  /* 0xffffffff07007810 */ /* 0x040fe20007ffe0ff */
[----:B------:R-:W-:Y:S01]  /*1fe0*/  BSSY.RECONVERGENT B0, `(.L_x_34) ;  /* 0x0000109000007945 */ /* 0x000fe20003800200 */
[----:B01234-:R-:W-:Y:S01]  /*1ff0*/  IMAD R2, R16, R7, RZ ;  /* 0x0000000710027224 */ /* 0x01ffe200078e02ff */
[----:B------:R-:W-:Y:S01]  /*2000*/  I2FP.F32.S32 R3, R8 ;  /* 0x0000000800037245 */ /* 0x000fe20000201400 */
[----:B------:R-:W-:Y:S01]  /*2010*/  IMAD.MOV.U32 R11, RZ, RZ, RZ ;  /* 0x000000ffff0b7224 */ /* 0x000fe200078e00ff */
[----:B------:R-:W-:Y:S02]  /*2020*/  ISETP.GE.U32.AND P0, PT, R0, 0xf, PT ;  /* 0x0000000f0000780c */ /* 0x000fe40003f06070 */
[----:B------:R-:W-:-:S11]  /*2030*/  LOP3.LUT R16, R7, 0xf, RZ, 0xc0, !PT ;  /* 0x0000000f07107812 */ /* 0x000fd600078ec0ff */
[----:B------:R-:W-:Y:S05]  /*2040*/  @!P0 BRA `(.L_x_35) ;  /* 0x0000001000088947 */ /* 0x000fea0003800000 */
[----:B------:R-:W0:Y:S01]  /*2050*/  LDC.64 R8, c[0x0][0x390] ;  /* 0x0000e400ff087b82 */ /* 0x000e220000000a00 */
[----:B------:R-:W-:Y:S02]  /*2060*/  LOP3.LUT R11, R7, 0x7ffffff0, RZ, 0xc0, !PT ;  /* 0x7ffffff0070b7812 */ /* 0x000fe400078ec0ff */
[----:B------:R-:W-:-:S03]  /*2070*/  MOV R13, R2 ;  /* 0x00000002000d7202 */ /* 0x000fc60000000f00 */
[----:B------:R-:W-:Y:S01]  /*2080*/  IMAD.MOV R10, RZ, RZ, -R11 ;  /* 0x000000ffff0a7224 */ /* 0x000fe200078e0a0b */
[----:B0-----:R-:W-:-:S04]  /*2090*/  IADD3 R6, P0, PT, R8, 0x20, RZ ;  /* 0x0000002008067810 */ /* 0x001fc80007f1e0ff */
[----:B------:R-:W-:-:S09]  /*20a0*/  IADD3.X R7, PT, PT, RZ, R9, RZ, P0, !PT ;  /* 0x00000009ff077210 */ /* 0x000fd200007fe4ff */
.L_x_68:
[----:B0-----:R-:W-:-:S05]  /*20b0*/  IMAD.WIDE R8, R13, 0x4, R6 ;  /* 0x000000040d087825 */ /* 0x001fca00078e0206 */
[----:B------:R-:W2:Y:S01]  /*20c0*/  LDG.E R0, desc[UR36][R8.64+-0x20] ;  /* 0xffffe02408007981 */ /* 0x000ea2000c1e1900 */
[----:B-----5:R-:W0:Y:S01]  /*20d0*/  MUFU.RCP R12, R3 ;  /* 0x00000003000c7308 */ /* 0x020e220000001000 */
[----:B------:R-:W-:Y:S01]  /*20e0*/  VIADD R10, R10, 0x10 ;  /* 0x000000100a0a7836 */ /* 0x000fe20000000000 */
[----:B------:R-:W-:Y:S04]  /*20f0*/  BSSY.RECONVERGENT B4, `(.L_x_36) ;  /* 0x000000c000047945 */ /* 0x000fe80003800200 */
[----:B------:R-:W-:Y:S01]  /*2100*/  ISETP.NE.AND P2, PT, R10, RZ, PT ;  /* 0x000000ff0a00720c */ /* 0x000fe20003f45270 */
[----:B0-----:R-:W-:-:S04]  /*2110*/  FFMA R15, R12, -R3, 1 ;  /* 0x3f8000000c0f7423 */ /* 0x001fc80000000803 */
[----:B------:R-:W-:Y:S01]  /*2120*/  FFMA R15, R12, R15, R12 ;  /* 0x0000000f0c0f7223 */ /* 0x000fe2000000000c */
[----:B--2---:R-:W0:Y:S03]  /*2130*/  FCHK P0, R0, R3 ;  /* 0x0000000300007302 */ /* 0x004e260000000000 */
[----:B------:R-:W-:-:S04]  /*2140*/  FFMA R12, R0, R15, RZ ;  /* 0x0000000f000c7223 */ /* 0x000fc800000000ff */
[----:B------:R-:W-:-:S04]  /*2150*/  FFMA R14, R12, -R3, R0 ;  /* 0x800000030c0e7223 */ /* 0x000fc80000000000 */
[----:B------:R-:W-:Y:S01]  /*2160*/  FFMA R15, R15, R14, R12 ;  /* 0x0000000e0f0f7223 */ /* 0x000fe2000000000c */
[----:B0-----:R-:W-:Y:S06]  /*2170*/  @!P0 BRA `(.L_x_37) ;  /* 0x00000000000c8947 */ /* 0x001fec0003800000 */
[----:B------:R-:W-:-:S07]  /*2180*/  MOV R12, 0x21a0 ;  /* 0x000021a0000c7802 */ /* 0x000fce0000000f00 */
[----:B------:R-:W-:Y:S05]  /*2190*/  CALL.REL.NOINC `($__internal_0_$__cuda_sm3x_div_rn_noftz_f32_slowpath) ;  /* 0x0000001c00907944 */ /* 0x000fea0003c00000 */
[----:B------:R-:W-:-:S07]  /*21a0*/  MOV R15, R17 ;  /* 0x00000011000f7202 */ /* 0x000fce0000000f00 */
.L_x_37:
[----:B------:R-:W-:Y:S05]  /*21b0*/  BSYNC.RECONVERGENT B4 ;  /* 0x0000000000047941 */ /* 0x000fea0003800200 */
.L_x_36:
[----:B------:R-:W2:Y:S01]  /*21c0*/  LDG.E R19, desc[UR36][R8.64+-0x1c] ;  /* 0xffffe42408137981 */ /* 0x000ea2000c1e1900 */
[----:B------:R-:W0:Y:S01]  /*21d0*/  MUFU.RCP R0, R3 ;  /* 0x0000000300007308 */ /* 0x000e220000001000 */
[----:B------:R-:W-:Y:S02]  /*21e0*/  BSSY.RECONVERGENT B4, `(.L_x_38) ;  /* 0x000000c000047945 */ /* 0x000fe40003800200 */
[----:B------:R1:W-:Y:S01]  /*21f0*/  STG.E desc[UR36][R8.64+-0x20], R15 ;  /* 0xffffe00f08007986 */ /* 0x0003e2000c101924 */
[----:B0-----:R-:W-:-:S04]  /*2200*/  FFMA R17, R0, -R3, 1 ;  /* 0x3f80000000117423 */ /* 0x001fc80000000803 */
[----:B------:R-:W-:Y:S01]  /*2210*/  FFMA R0, R0, R17, R0 ;  /* 0x0000001100007223 */ /* 0x000fe20000000000 */
[----:B--2---:R-:W0:Y:S03]  /*2220*/  FCHK P0, R19, R3 ;  /* 0x0000000313007302 */ /* 0x004e260000000000 */
[----:B------:R-:W-:-:S04]  /*2230*/  FFMA R12, R0, R19, RZ ;  /* 0x00000013000c7223 */ /* 0x000fc800000000ff */
[----:B------:R-:W-:-:S04]  /*2240*/  FFMA R17, R12, -R3, R19 ;  /* 0x800000030c117223 */ /* 0x000fc80000000013 */
[----:B------:R-:W-:Y:S01]  /*2250*/  FFMA R17, R0, R17, R12 ;  /* 0x0000001100117223 */ /* 0x000fe2000000000c */
[----:B01----:R-:W-:Y:S06]  /*2260*/  @!P0 BRA `(.L_x_39) ;  /* 0x00000000000c8947 */ /* 0x003fec0003800000 */
[----:B------:R-:W-:Y:S01]  /*2270*/  IMAD.MOV.U32 R0, RZ, RZ, R19 ;  /* 0x000000ffff007224 */ /* 0x000fe200078e0013 */
[----:B------:R-:W-:-:S07]  /*2280*/  MOV R12, 0x22a0 ;  /* 0x000022a0000c7802 */ /* 0x000fce0000000f00 */
[----:B------:R-:W-:Y:S05]  /*2290*/  CALL.REL.NOINC `($__internal_0_$__cuda_sm3x_div_rn_noftz_f32_slowpath) ;  /* 0x0000001c00507944 */ /* 0x000fea0003c00000 */
.L_x_39:
[----:B------:R-:W-:Y:S05]  /*22a0*/  BSYNC.RECONVERGENT B4 ;  /* 0x0000000000047941 */ /* 0x000fea0003800200 */
.L_x_38:
        /* <DEDUP_REMOVED lines=11> */
[----:B------:R-:W-:Y:S02]  /*2360*/  MOV R0, R19 ;  /* 0x0000001300007202 */ /* 0x000fe40000000f00 */
[----:B------:R-:W-:-:S07]  /*2370*/  MOV R12, 0x2390 ;  /* 0x00002390000c7802 */ /* 0x000fce0000000f00 */
[----:B------:R-:W-:Y:S05]  /*2380*/  CALL.REL.NOINC `($__internal_0_$__cuda_sm3x_div_rn_noftz_f32_slowpath) ;  /* 0x0000001c00147944 */ /* 0x000fea0003c00000 */
[----:B------:R-:W-:-:S07]  /*2390*/  IMAD.MOV.U32 R15, RZ, RZ, R17 ;  /* 0x000000ffff0f7224 */ /* 0x000fce00078e0011 */
.L_x_41:
[----:B------:R-:W-:Y:S05]  /*23a0*/  BSYNC.RECONVERGENT B4 ;  /* 0x0000000000047941 */ /* 0x000fea0003800200 */
.L_x_40:
        /* <DEDUP_REMOVED lines=14> */
.L_x_43:
[----:B------:R-:W-:Y:S05]  /*2490*/  BSYNC.RECONVERGENT B4 ;  /* 0x0000000000047941 */ /* 0x000fea0003800200 */
.L_x_42:
        /* <DEDUP_REMOVED lines=14> */
[----:B------:R-:W-:-:S07]  /*2580*/  MOV R15, R17 ;  /* 0x00000011000f7202 */ /* 0x000fce0000000f00 */
.L_x_45:
[----:B------:R-:W-:Y:S05]  /*2590*/  BSYNC.RECONVERGENT B4 ;  /* 0x0000000000047941 */ /* 0x000fea0003800200 */
.L_x_44:
        /* <DEDUP_REMOVED lines=14> */
.L_x_47:
[----:B------:R-:W-:Y:S05]  /*2680*/  BSYNC.RECONVERGENT B4 ;  /* 0x0000000000047941 */ /* 0x000fea0003800200 */
.L_x_46:
        /* <DEDUP_REMOVED lines=15> */
.L_x_49:
[----:B------:R-:W-:Y:S05]  /*2780*/  BSYNC.RECONVERGENT B4 ;  /* 0x0000000000047941 */ /* 0x000fea0003800200 */
.L_x_48:
        /* <DEDUP_REMOVED lines=14> */
.L_x_51:
[----:B------:R-:W-:Y:S05]  /*2870*/  BSYNC.RECONVERGENT B4 ;  /* 0x0000000000047941 */ /* 0x000fea0003800200 */
.L_x_50:
        /* <DEDUP_REMOVED lines=15> */
.L_x_53:
[----:B------:R-:W-:Y:S05]  /*2970*/  BSYNC.RECONVERGENT B4 ;  /* 0x0000000000047941 */ /* 0x000fea0003800200 */
.L_x_52:
        /* <DEDUP_REMOVED lines=14> */
.L_x_55:
[----:B------:R-:W-:Y:S05]  /*2a60*/  BSYNC.RECONVERGENT B4 ;  /* 0x0000000000047941 */ /* 0x000fea0003800200 */
.L_x_54:
        /* <DEDUP_REMOVED lines=15> */
.L_x_57:
[----:B------:R-:W-:Y:S05]  /*2b60*/  BSYNC.RECONVERGENT B4 ;  /* 0x0000000000047941 */ /* 0x000fea0003800200 */
.L_x_56:
        /* <DEDUP_REMOVED lines=14> */
.L_x_59:
[----:B------:R-:W-:Y:S05]  /*2c50*/  BSYNC.RECONVERGENT B4 ;  /* 0x0000000000047941 */ /* 0x000fea0003800200 */
.L_x_58:
        /* <DEDUP_REMOVED lines=15> */
.L_x_61:
[----:B------:R-:W-:Y:S05]  /*2d50*/  BSYNC.RECONVERGENT B4 ;  /* 0x0000000000047941 */ /* 0x000fea0003800200 */
.L_x_60:
        /* <DEDUP_REMOVED lines=14> */
.L_x_63:
[----:B------:R-:W-:Y:S05]  /*2e40*/  BSYNC.RECONVERGENT B4 ;  /* 0x0000000000047941 */ /* 0x000fea0003800200 */
.L_x_62:
        /* <DEDUP_REMOVED lines=15> */
.L_x_65:
[----:B------:R-:W-:Y:S05]  /*2f40*/  BSYNC.RECONVERGENT B4 ;  /* 0x0000000000047941 */ /* 0x000fea0003800200 */
.L_x_64:
        /* <DEDUP_REMOVED lines=14> */
.L_x_67:
[----:B------:R-:W-:Y:S05]  /*3030*/  BSYNC.RECONVERGENT B4 ;  /* 0x0000000000047941 */ /* 0x000fea0003800200 */
.L_x_66:
[----:B------:R0:W-:Y:S01]  /*3040*/  STG.E desc[UR36][R8.64+0x1c], R17 ;  /* 0x00001c1108007986 */ /* 0x0001e2000c101924 */
[----:B------:R-:W-:Y:S01]  /*3050*/  IADD3 R13, PT, PT, R13, 0x10, RZ ;  /* 0x000000100d0d7810 */ /* 0x000fe20007ffe0ff */
[----:B------:R-:W-:Y:S06]  /*3060*/  @P2 BRA `(.L_x_68) ;  /* 0xfffffff000102947 */ /* 0x000fec000383ffff */
.L_x_35:
[----:B------:R-:W-:Y:S05]  /*3070*/  BSYNC.RECONVERGENT B0 ;  /* 0x0000000000007941 */ /* 0x000fea0003800200 */
.L_x_34:
[----:B------:R-:W-:-:S13]  /*3080*/  ISETP.NE.AND P0, PT, R16, RZ, PT ;  /* 0x000000ff1000720c */ /* 0x000fda0003f05270 */
[----:B------:R-:W-:Y:S05]  /*3090*/  @!P0 BRA `(.L_x_33) ;  /* 0x0000000c00b88947 */ /* 0x000fea0003800000 */
[----:B0-----:R-:W0:Y:S01]  /*30a0*/  LDC R8, c[0x0][0x39c] ;  /* 0x0000e700ff087b82 */ /* 0x001e220000000800 */
[----:B------:R-:W-:Y:S01]  /*30b0*/  ISETP.GE.U32.AND P0, PT, R16, 0x8, PT ;  /* 0x000000081000780c */ /* 0x000fe20003f06070 */
[----:B------:R-:W-:Y:S01]  /*30c0*/  BSSY.RECONVERGENT B0, `(.L_x_69) ;  /* 0x0000087000007945 */ /* 0x000fe20003800200 */
[----:B0-----:R-:W-:-:S11]  /*30d0*/  LOP3.LUT R8, R8, 0x7, RZ, 0xc0, !PT ;  /* 0x0000000708087812 */ /* 0x001fd600078ec0ff */
[----:B------:R-:W-:Y:S05]  /*30e0*/  @!P0 BRA `(.L_x_70) ;  /* 0x0000000800108947 */ /* 0x000fea0003800000 */
[----:B------:R-:W0:Y:S01]  /*30f0*/  LDC.64 R6, c[0x0][0x390] ;  /* 0x0000e400ff067b82 */ /* 0x000e220000000a00 */
[----:B------:R-:W-:-:S04]  /*3100*/  IMAD.IADD R9, R2, 0x1, R11 ;  /* 0x0000000102097824 */ /* 0x000fc800078e020b */
[----:B0-----:R-:W-:-:S05]  /*3110*/  IMAD.WIDE R6, R9, 0x4, R6 ;  /* 0x0000000409067825 */ /* 0x001fca00078e0206 */
[----:B-----5:R-:W2:Y:S01]  /*3120*/  LDG.E R12, desc[UR36][R6.64] ;  /* 0x00000024060c7981 */ /* 0x020ea2000c1e1900 */
[----:B------:R-:W0:Y:S01]  /*3130*/  MUFU.RCP R0, R3 ;  /* 0x0000000300007308 */ /* 0x000e220000001000 */
[----:B------:R-:W-:Y:S01]  /*3140*/  BSSY.RECONVERGENT B4, `(.L_x_71) ;  /* 0x000000c000047945 */ /* 0x000fe20003800200 */
[----:B0-----:R-:W-:-:S04]  /*3150*/  FFMA R9, R0, -R3, 1 ;  /* 0x3f80000000097423 */ /* 0x001fc80000000803 */
[----:B------:R-:W-:Y:S02]  /*3160*/  FFMA R0, R0, R9, R0 ;  /* 0x0000000900007223 */ /* 0x000fe40000000000 */
[----:B--2---:R-:W0:Y:S02]  /*3170*/  FCHK P0, R12, R3 ;  /* 0x000000030c007302 */ /* 0x004e240000000000 */
[----:B------:R-:W-:-:S04]  /*3180*/  FFMA R9, R0, R12, RZ ;  /* 0x0000000c00097223 */ /* 0x000fc800000000ff */
[----:B------:R-:W-:-:S04]  /*3190*/  FFMA R10, R9, -R3, R12 ;  /* 0x80000003090a7223 */ /* 0x000fc8000000000c */
[----:B------:R-:W-:Y:S01]  /*31a0*/  FFMA R9, R0, R10, R9 ;  /* 0x0000000a00097223 */ /* 0x000fe20000000009 */
[----:B0-----:R-:W-:Y:S06]  /*31b0*/  @!P0 BRA `(.L_x_72) ;  /* 0x0000000000108947 */ /* 0x001fec0003800000 */
[----:B------:R-:W-:Y:S02]  /*31c0*/  MOV R0, R12 ;  /* 0x0000000c00007202 */ /* 0x000fe40000000f00 */
[----:B------:R-:W-:-:S07]  /*31d0*/  MOV R12, 0x31f0 ;  /* 0x000031f0000c7802 */ /* 0x000fce0000000f00 */
[----:B------:R-:W-:Y:S05]  /*31e0*/  CALL.REL.NOINC `($__internal_0_$__cuda_sm3x_div_rn_noftz_f32_slowpath) ;  /* 0x0000000c007c7944 */ /* 0x000fea0003c00000 */
[----:B------:R-:W-:-:S07]  /*31f0*/  MOV R9, R17 ;  /* 0x0000001100097202 */ /* 0x000fce0000000f00 */
.L_x_72:
[----:B------:R-:W-:Y:S05]  /*3200*/  BSYNC.RECONVERGENT B4 ;  /* 0x0000000000047941 */ /* 0x000fea0003800200 */
.L_x_71:
        /* <DEDUP_REMOVED lines=15> */
.L_x_74:
[----:B------:R-:W-:Y:S05]  /*3300*/  BSYNC.RECONVERGENT B4 ;  /* 0x0000000000047941 */ /* 0x000fea0003800200 */
.L_x_73:
        /* <DEDUP_REMOVED lines=15> */
.L_x_76:
[----:B------:R-:W-:Y:S05]  /*3400*/  BSYNC.RECONVERGENT B4 ;  /* 0x0000000000047941 */ /* 0x000fea0003800200 */
.L_x_75:
        /* <DEDUP_REMOVED lines=14> */
[----:B------:R-:W-:-:S07]  /*34f0*/  MOV R13, R17 ;  /* 0x00000011000d7202 */ /* 0x000fce0000000f00 */
.L_x_78:
[----:B------:R-:W-:Y:S05]  /*3500*/  BSYNC.RECONVERGENT B4 ;  /* 0x0000000000047941 */ /* 0x000fea0003800200 */
.L_x_77:
        /* <DEDUP_REMOVED lines=15> */
.L_x_80:
[----:B------:R-:W-:Y:S05]  /*3600*/  BSYNC.RECONVERGENT B4 ;  /* 0x0000000000047941 */ /* 0x000fea0003800200 */
.L_x_79:
        /* <DEDUP_REMOVED lines=15> */
.L_x_82:
[----:B------:R-:W-:Y:S05]  /*3700*/  BSYNC.RECONVERGENT B4 ;  /* 0x0000000000047941 */ /* 0x000fea0003800200 */
.L_x_81:
        /* <DEDUP_REMOVED lines=15> */
.L_x_84:
[----:B------:R-:W-:Y:S05]  /*3800*/  BSYNC.RECONVERGENT B4 ;  /* 0x0000000000047941 */ /* 0x000fea0003800200 */
.L_x_83:
        /* <DEDUP_REMOVED lines=15> */
.L_x_86:
[----:B------:R-:W-:Y:S05]  /*3900*/  BSYNC.RECONVERGENT B4 ;  /* 0x0000000000047941 */ /* 0x000fea0003800200 */
.L_x_85:
[----:B------:R0:W-:Y:S01]  /*3910*/  STG.E desc[UR36][R6.64+0x1c], R13 ;  /* 0x00001c0d06007986 */ /* 0x0001e2000c101924 */
[----:B------:R-:W-:-:S07]  /*3920*/  IADD3 R11, PT, PT, R11, 0x8, RZ ;  /* 0x000000080b0b7810 */ /* 0x000fce0007ffe0ff */
.L_x_70:
[----:B------:R-:W-:Y:S05]  /*3930*/  BSYNC.RECONVERGENT B0 ;  /* 0x0000000000007941 */ /* 0x000fea0003800200 */
.L_x_69:
[----:B------:R-:W-:-:S13]  /*3940*/  ISETP.NE.AND P0, PT, R8, RZ, PT ;  /* 0x000000ff0800720c */ /* 0x000fda0003f05270 */
[----:B------:R-:W-:Y:S05]  /*3950*/  @!P0 BRA `(.L_x_33) ;  /* 0x0000000400888947 */ /* 0x000fea0003800000 */
[----:B------:R-:W1:Y:S01]  /*3960*/  LDC R0, c[0x0][0x39c] ;  /* 0x0000e700ff007b82 */ /* 0x000e620000000800 */
[----:B------:R-:W-:Y:S02]  /*3970*/  ISETP.GE.U32.AND P0, PT, R8, 0x4, PT ;  /* 0x000000040800780c */ /* 0x000fe40003f06070 */
[----:B-1----:R-:W-:-:S11]  /*3980*/  LOP3.LUT R8, R0, 0x3, RZ, 0xc0, !PT ;  /* 0x0000000300087812 */ /* 0x002fd600078ec0ff */
[----:B------:R-:W-:Y:S05]  /*3990*/  @!P0 BRA `(.L_x_87) ;  /* 0x0000000400108947 */ /* 0x000fea0003800000 */
[----:B0-----:R-:W0:Y:S01]  /*39a0*/  LDC.64 R6, c[0x0][0x390] ;  /* 0x0000e400ff067b82 */ /* 0x001e220000000a00 */
        /* <DEDUP_REMOVED lines=16> */
.L_x_89:
[----:B------:R-:W-:Y:S05]  /*3ab0*/  BSYNC.RECONVERGENT B0 ;  /* 0x0000000000007941 */ /* 0x000fea0003800200 */
.L_x_88:
        /* <DEDUP_REMOVED lines=15> */
.L_x_91:
[----:B------:R-:W-:Y:S05]  /*3bb0*/  BSYNC.RECONVERGENT B0 ;  /* 0x0000000000007941 */ /* 0x000fea0003800200 */
.L_x_90:
        /* <DEDUP_REMOVED lines=15> */
.L_x_93:
[----:B------:R-:W-:Y:S05]  /*3cb0*/  BSYNC.RECONVERGENT B0 ;  /* 0x0000000000007941 */ /* 0x000fea0003800200 */
.L_x_92:
        /* <DEDUP_REMOVED lines=15> */
.L_x_95:
[----:B------:R-:W-:Y:S05]  /*3db0*/  BSYNC.RECONVERGENT B0 ;  /* 0x0000000000007941 */ /* 0x000fea0003800200 */
.L_x_94:
[----:B------:R1:W-:Y:S01]  /*3dc0*/  STG.E desc[UR36][R6.64+0xc], R13 ;  /* 0x00000c0d06007986 */ /* 0x0003e2000c101924 */
[----:B------:R-:W-:-:S07]  /*3dd0*/  VIADD R11, R11, 0x4 ;  /* 0x000000040b0b7836 */ /* 0x000fce0000000000 */
.L_x_87:
[----:B------:R-:W-:-:S13]  /*3de0*/  ISETP.NE.AND P0, PT, R8, RZ, PT ;  /* 0x000000ff0800720c */ /* 0x000fda0003f05270 */
[----:B------:R-:W-:Y:S05]  /*3df0*/  @!P0 BRA `(.L_x_33) ;  /* 0x0000000000608947 */ /* 0x000fea0003800000 */
[----:B01----:R-:W0:Y:S01]  /*3e00*/  LDC.64 R6, c[0x0][0x390] ;  /* 0x0000e400ff067b82 */ /* 0x003e220000000a00 */
[----:B------:R-:W-:Y:S02]  /*3e10*/  IADD3 R11, PT, PT, R2, R11, RZ ;  /* 0x0000000b020b7210 */ /* 0x000fe40007ffe0ff */
[----:B------:R-:W-:-:S07]  /*3e20*/  IADD3 R2, PT, PT, -R8, RZ, RZ ;  /* 0x000000ff08027210 */ /* 0x000fce0007ffe1ff */
.L_x_98:
[----:B0-----:R-:W-:-:S05]  /*3e30*/  IMAD.WIDE R8, R11, 0x4, R6 ;  /* 0x000000040b087825 */ /* 0x001fca00078e0206 */
[----:B------:R-:W2:Y:S01]  /*3e40*/  LDG.E R15, desc[UR36][R8.64] ;  /* 0x00000024080f7981 */ /* 0x000ea2000c1e1900 */
[----:B------:R-:W0:Y:S01]  /*3e50*/  MUFU.RCP R0, R3 ;  /* 0x0000000300007308 */ /* 0x000e220000001000 */
        /* <DEDUP_REMOVED lines=10> */
[----:B------:R-:W-:Y:S02]  /*3f00*/  MOV R0, R15 ;  /* 0x0000000f00007202 */ /* 0x000fe40000000f00 */
[----:B-----5:R-:W-:-:S07]  /*3f10*/  MOV R12, 0x3f30 ;  /* 0x00003f30000c7802 */ /* 0x020fce0000000f00 */
[----:B------:R-:W-:Y:S05]  /*3f20*/  CALL.REL.NOINC `($__internal_0_$__cuda_sm3x_div_rn_noftz_f32_slowpath) ;  /* 0x00000000002c7944 */ /* 0x000fea0003c00000 */
[----:B------:R-:W-:-:S07]  /*3f30*/  MOV R13, R17 ;  /* 0x00000011000d7202 */ /* 0x000fce0000000f00 */
.L_x_97:
[----:B------:R-:W-:Y:S05]  /*3f40*/  BSYNC.RECONVERGENT B0 ;  /* 0x0000000000007941 */ /* 0x000fea0003800200 */
.L_x_96:
[----:B------:R0:W-:Y:S01]  /*3f50*/  STG.E desc[UR36][R8.64], R13 ;  /* 0x0000000d08007986 */ /* 0x0001e2000c101924 */
[----:B------:R-:W-:Y:S01]  /*3f60*/  VIADD R11, R11, 0x1 ;  /* 0x000000010b0b7836 */ /* 0x000fe20000000000 */
[----:B------:R-:W-:Y:S06]  /*3f70*/  @P2 BRA `(.L_x_98) ;  /* 0xfffffffc00ac2947 */ /* 0x000fec000383ffff */
.L_x_33:
[----:B------:R-:W-:Y:S05]  /*3f80*/  BSYNC.RECONVERGENT B1 ;  /* 0x0000000000017941 */ /* 0x000fea0003800200 */
.L_x_32:
[----:B------:R-:W-:-:S04]  /*3f90*/  MOV R0, 0x0 ;  /* 0x0000000000007802 */ /* 0x000fc80000000f00 */
[----:B01234-:R0:W1:Y:S03]  /*3fa0*/  LDC.64 R2, c[0x4][R0] ;  /* 0x0100000000027b82 */ /* 0x01f0660000000a00 */
[----:B------:R-:W-:-:S07]  /*3fb0*/  LEPC R20, `(.L_x_99) ;  /* 0x000000001014794e */ /* 0x000fce0000000000 */
[----:B01---5:R-:W-:Y:S05]  /*3fc0*/  CALL.ABS.NOINC R2 ;  /* 0x0000000002007343 */ /* 0x023fea0003c00000 */
.L_x_99:
[----:B------:R-:W-:Y:S05]  /*3fd0*/  EXIT ;  /* 0x000000000000794d */ /* 0x000fea0003800000 */
        .weak           $__internal_0_$__cuda_sm3x_div_rn_noftz_f32_slowpath
        .type           $__internal_0_$__cuda_sm3x_div_rn_noftz_f32_slowpath,@function
        .size           $__internal_0_$__cuda_sm3x_div_rn_noftz_f32_slowpath,(.L_x_112 - $__internal_0_$__cuda_sm3x_div_rn_noftz_f32_slowpath)
$__internal_0_$__cuda_sm3x_div_rn_noftz_f32_slowpath:
[--C-:B------:R-:W-:Y:S01]  /*3fe0*/  SHF.R.U32.HI R14, RZ, 0x17, R3.reuse ;  /* 0x00000017ff0e7819 */ /* 0x100fe20000011603 */
[----:B------:R-:W-:Y:S01]  /*3ff0*/  BSSY.RECONVERGENT B2, `(.L_x_100) ;  /* 0x0000064000027945 */ /* 0x000fe20003800200 */
[----:B------:R-:W-:Y:S01]  /*4000*/  SHF.R.U32.HI R17, RZ, 0x17, R0 ;  /* 0x00000017ff117819 */ /* 0x000fe20000011600 */
[----:B------:R-:W-:Y:S01]  /*4010*/  IMAD.MOV.U32 R19, RZ, RZ, R3 ;  /* 0x000000ffff137224 */ /* 0x000fe200078e0003 */
[----:B------:R-:W-:Y:S02]  /*4020*/  LOP3.LUT R14, R14, 0xff, RZ, 0xc0, !PT ;  /* 0x000000ff0e0e7812 */ /* 0x000fe400078ec0ff */
[----:B------:R-:W-:Y:S02]  /*4030*/  LOP3.LUT R17, R17, 0xff, RZ, 0xc0, !PT ;  /* 0x000000ff11117812 */ /* 0x000fe400078ec0ff */
[----:B------:R-:W-:Y:S02]  /*4040*/  IADD3 R18, PT, PT, R14, -0x1, RZ ;  /* 0xffffffff0e127810 */ /* 0x000fe40007ffe0ff */
[----:B------:R-:W-:-:S02]  /*4050*/  IADD3 R15, PT, PT, R17, -0x1, RZ ;  /* 0xffffffff110f7810 */ /* 0x000fc40007ffe0ff */
[----:B------:R-:W-:-:S04]  /*4060*/  ISETP.GT.U32.AND P0, PT, R18, 0xfd, PT ;  /* 0x000000fd1200780c */ /* 0x000fc80003f04070 */
[----:B------:R-:W-:-:S13]  /*4070*/  ISETP.GT.U32.OR P0, PT, R15, 0xfd, P0 ;  /* 0x000000fd0f00780c */ /* 0x000fda0000704470 */
[----:B------:R-:W-:Y:S01]  /*4080*/  @!P0 MOV R15, RZ ;  /* 0x000000ff000f8202 */ /* 0x000fe20000000f00 */
[----:B------:R-:W-:Y:S06]  /*4090*/  @!P0 BRA `(.L_x_101) ;  /* 0x0000000000608947 */ /* 0x000fec0003800000 */
[----:B------:R-:W-:Y:S02]  /*40a0*/  FSETP.GTU.FTZ.AND P0, PT, |R0|, +INF , PT ;  /* 0x7f8000000000780b */ /* 0x000fe40003f1c200 */
[----:B------:R-:W-:-:S04]  /*40b0*/  FSETP.GTU.FTZ.AND P1, PT, |R3|, +INF , PT ;  /* 0x7f8000000300780b */ /* 0x000fc80003f3c200 */
[----:B------:R-:W-:-:S13]  /*40c0*/  PLOP3.LUT P0, PT, P0, P1, PT, 0xf8, 0x8f ;  /* 0x00000000008f781c */ /* 0x000fda0000703f70 */
[----:B------:R-:W-:Y:S05]  /*40d0*/  @P0 BRA `(.L_x_102) ;  /* 0x0000000400500947 */ /* 0x000fea0003800000 */
[----:B------:R-:W-:-:S13]  /*40e0*/  LOP3.LUT P0, RZ, R19, 0x7fffffff, R0, 0xc8, !PT ;  /* 0x7fffffff13ff7812 */ /* 0x000fda000780c800 */
[----:B------:R-:W-:Y:S05]  /*40f0*/  @!P0 BRA `(.L_x_103) ;  /* 0x0000000400408947 */ /* 0x000fea0003800000 */
[C---:B------:R-:W-:Y:S02]  /*4100*/  FSETP.NEU.FTZ.AND P1, PT, |R0|.reuse, +INF , PT ;  /* 0x7f8000000000780b */ /* 0x040fe40003f3d200 */
[----:B------:R-:W-:Y:S02]  /*4110*/  FSETP.NEU.FTZ.AND P3, PT, |R3|, +INF , PT ;  /* 0x7f8000000300780b */ /* 0x000fe40003f7d200 */
[----:B------:R-:W-:-:S11]  /*4120*/  FSETP.NEU.FTZ.AND P0, PT, |R0|, +INF , PT ;  /* 0x7f8000000000780b */ /* 0x000fd60003f1d200 */
[----:B------:R-:W-:Y:S05]  /*4130*/  @!P3 BRA !P1, `(.L_x_103) ;  /* 0x000000040030b947 */ /* 0x000fea0004800000 */
[----:B------:R-:W-:-:S04]  /*4140*/  LOP3.LUT P1, RZ, R0, 0x7fffffff, RZ, 0xc0, !PT ;  /* 0x7fffffff00ff7812 */ /* 0x000fc8000782c0ff */
[----:B------:R-:W-:-:S13]  /*4150*/  PLOP3.LUT P1, PT, P3, P1, PT, 0x2f, 0xf2 ;  /* 0x0000000000f2781c */ /* 0x000fda0001f22577 */
[----:B------:R-:W-:Y:S05]  /*4160*/  @P1 BRA `(.L_x_104) ;  /* 0x00000004001c1947 */ /* 0x000fea0003800000 */
[----:B------:R-:W-:-:S04]  /*4170*/  LOP3.LUT P1, RZ, R19, 0x7fffffff, RZ, 0xc0, !PT ;  /* 0x7fffffff13ff7812 */ /* 0x000fc8000782c0ff */
[----:B------:R-:W-:-:S13]  /*4180*/  PLOP3.LUT P0, PT, P0, P1, PT, 0x2f, 0xf2 ;  /* 0x0000000000f2781c */ /* 0x000fda0000702577 */
[----:B------:R-:W-:Y:S05]  /*4190*/  @P0 BRA `(.L_x_105) ;  /* 0x0000000400040947 */ /* 0x000fea0003800000 */
[----:B------:R-:W-:Y:S02]  /*41a0*/  IADD3 R15, PT, PT, R17, -0x1, RZ ;  /* 0xffffffff110f7810 */ /* 0x000fe40007ffe0ff */
[----:B------:R-:W-:Y:S02]  /*41b0*/  ISETP.GE.AND P1, PT, R18, RZ, PT ;  /* 0x000000ff1200720c */ /* 0x000fe40003f26270 */
[----:B------:R-:W-:-:S11]  /*41c0*/  ISETP.GE.AND P0, PT, R15, RZ, PT ;  /* 0x000000ff0f00720c */ /* 0x000fd60003f06270 */
[----:B------:R-:W-:Y:S02]  /*41d0*/  @!P1 FFMA R19, R3, 1.84467440737095516160e+19, RZ ;  /* 0x5f80000003139823 */ /* 0x000fe400000000ff */
[----:B------:R-:W-:Y:S01]  /*41e0*/  @P0 IMAD.MOV.U32 R15, RZ, RZ, RZ ;  /* 0x000000ffff0f0224 */ /* 0x000fe200078e00ff */
[----:B------:R-:W-:Y:S01]  /*41f0*/  @!P0 MOV R15, 0xffffffc0 ;  /* 0xffffffc0000f8802 */ /* 0x000fe20000000f00 */
[----:B------:R-:W-:-:S03]  /*4200*/  @!P0 FFMA R0, R0, 1.84467440737095516160e+19, RZ ;  /* 0x5f80000000008823 */ /* 0x000fc600000000ff */
[----:B------:R-:W-:-:S07]  /*4210*/  @!P1 IADD3 R15, PT, PT, R15, 0x40, RZ ;  /* 0x000000400f0f9810 */ /* 0x000fce0007ffe0ff */
.L_x_101:
[----:B------:R-:W-:Y:S01]  /*4220*/  LEA R18, R14, 0xc0800000, 0x17 ;  /* 0xc08000000e127811 */ /* 0x000fe200078eb8ff */
[----:B------:R-:W-:Y:S01]  /*4230*/  BSSY.RECONVERGENT B3, `(.L_x_106) ;  /* 0x0000036000037945 */ /* 0x000fe20003800200 */
[----:B------:R-:W-:-:S03]  /*4240*/  IADD3 R17, PT, PT, R17, -0x7f, RZ ;  /* 0xffffff8111117810 */ /* 0x000fc60007ffe0ff */
[----:B------:R-:W-:Y:S02]  /*4250*/  IMAD.IADD R20, R19, 0x1, -R18 ;  /* 0x0000000113147824 */ /* 0x000fe400078e0a12 */
[C---:B------:R-:W-:Y:S02]  /*4260*/  IMAD R0, R17.reuse, -0x800000, R0 ;  /* 0xff80000011007824 */ /* 0x040fe400078e0200 */
[----:B------:R0:W1:Y:S01]  /*4270*/  MUFU.RCP R18, R20 ;  /* 0x0000001400127308 */ /* 0x0000620000001000 */
[----:B------:R-:W-:Y:S01]  /*4280*/  FADD.FTZ R19, -R20, -RZ ;  /* 0x800000ff14137221 */ /* 0x000fe20000010100 */
[----:B0-----:R-:W-:-:S04]  /*4290*/  IADD3 R20, PT, PT, R17, 0x7f, -R14 ;  /* 0x0000007f11147810 */ /* 0x001fc80007ffe80e */
[----:B------:R-:W-:Y:S01]  /*42a0*/  IADD3 R15, PT, PT, R20, R15, RZ ;  /* 0x0000000f140f7210 */ /* 0x000fe20007ffe0ff */
[----:B-1----:R-:W-:-:S04]  /*42b0*/  FFMA R21, R18, R19, 1 ;  /* 0x3f80000012157423 */ /* 0x002fc80000000013 */
[----:B------:R-:W-:-:S04]  /*42c0*/  FFMA R21, R18, R21, R18 ;  /* 0x0000001512157223 */ /* 0x000fc80000000012 */
[----:B------:R-:W-:-:S04]  /*42d0*/  FFMA R18, R0, R21, RZ ;  /* 0x0000001500127223 */ /* 0x000fc800000000ff */
[----:B------:R-:W-:-:S04]  /*42e0*/  FFMA R22, R19, R18, R0 ;  /* 0x0000001213167223 */ /* 0x000fc80000000000 */
[----:B------:R-:W-:-:S04]  /*42f0*/  FFMA R18, R21, R22, R18 ;  /* 0x0000001615127223 */ /* 0x000fc80000000012 */
[----:B------:R-:W-:-:S04]  /*4300*/  FFMA R19, R19, R18, R0 ;  /* 0x0000001213137223 */ /* 0x000fc80000000000 */
[----:B------:R-:W-:-:S05]  /*4310*/  FFMA R0, R21, R19, R18 ;  /* 0x0000001315007223 */ /* 0x000fca0000000012 */
[----:B------:R-:W-:-:S04]  /*4320*/  SHF.R.U32.HI R14, RZ, 0x17, R0 ;  /* 0x00000017ff0e7819 */ /* 0x000fc80000011600 */
[----:B------:R-:W-:-:S05]  /*4330*/  LOP3.LUT R14, R14, 0xff, RZ, 0xc0, !PT ;  /* 0x000000ff0e0e7812 */ /* 0x000fca00078ec0ff */
[----:B------:R-:W-:-:S05]  /*4340*/  IMAD.IADD R14, R14, 0x1, R15 ;  /* 0x000000010e0e7824 */ /* 0x000fca00078e020f */
[----:B------:R-:W-:-:S04]  /*4350*/  IADD3 R17, PT, PT, R14, -0x1, RZ ;  /* 0xffffffff0e117810 */ /* 0x000fc80007ffe0ff */
[----:B------:R-:W-:-:S13]  /*4360*/  ISETP.GE.U32.AND P0, PT, R17, 0xfe, PT ;  /* 0x000000fe1100780c */ /* 0x000fda0003f06070 */
[----:B------:R-:W-:Y:S05]  /*4370*/  @!P0 BRA `(.L_x_107) ;  /* 0x0000000000808947 */ /* 0x000fea0003800000 */
[----:B------:R-:W-:-:S13]  /*4380*/  ISETP.GT.AND P0, PT, R14, 0xfe, PT ;  /* 0x000000fe0e00780c */ /* 0x000fda0003f04270 */
[----:B------:R-:W-:Y:S05]  /*4390*/  @P0 BRA `(.L_x_108) ;  /* 0x00000000006c0947 */ /* 0x000fea0003800000 */
[----:B------:R-:W-:-:S13]  /*43a0*/  ISETP.GE.AND P0, PT, R14, 0x1, PT ;  /* 0x000000010e00780c */ /* 0x000fda0003f06270 */
[----:B------:R-:W-:Y:S05]  /*43b0*/  @P0 BRA `(.L_x_109) ;  /* 0x0000000000740947 */ /* 0x000fea0003800000 */
[----:B------:R-:W-:Y:S02]  /*43c0*/  ISETP.GE.AND P0, PT, R14, -0x18, PT ;  /* 0xffffffe80e00780c */ /* 0x000fe40003f06270 */
[----:B------:R-:W-:-:S11]  /*43d0*/  LOP3.LUT R0, R0, 0x80000000, RZ, 0xc0, !PT ;  /* 0x8000000000007812 */ /* 0x000fd600078ec0ff */
[----:B------:R-:W-:Y:S05]  /*43e0*/  @!P0 BRA `(.L_x_109) ;  /* 0x0000000000688947 */ /* 0x000fea0003800000 */
[-CC-:B------:R-:W-:Y:S01]  /*43f0*/  FFMA.RZ R15, R21, R19.reuse, R18.reuse ;  /* 0x00000013150f7223 */ /* 0x180fe2000000c012 */
[C---:B------:R-:W-:Y:S02]  /*4400*/  IADD3 R20, PT, PT, R14.reuse, 0x20, RZ ;  /* 0x000000200e147810 */ /* 0x040fe40007ffe0ff */
[C---:B------:R-:W-:Y:S02]  /*4410*/  ISETP.NE.AND P3, PT, R14.reuse, RZ, PT ;  /* 0x000000ff0e00720c */ /* 0x040fe40003f65270 */
[----:B------:R-:W-:Y:S01]  /*4420*/  LOP3.LUT R17, R15, 0x7fffff, RZ, 0xc0, !PT ;  /* 0x007fffff0f117812 */ /* 0x000fe200078ec0ff */
[CCC-:B------:R-:W-:Y:S01]  /*4430*/  FFMA.RP R15, R21.reuse, R19.reuse, R18.reuse ;  /* 0x00000013150f7223 */ /* 0x1c0fe20000008012 */
[----:B------:R-:W-:Y:S01]  /*4440*/  ISETP.NE.AND P1, PT, R14, RZ, PT ;  /* 0x000000ff0e00720c */ /* 0x000fe20003f25270 */
[----:B------:R-:W-:Y:S01]  /*4450*/  FFMA.RM R18, R21, R19, R18 ;  /* 0x0000001315127223 */ /* 0x000fe20000004012 */
[----:B------:R-:W-:Y:S01]  /*4460*/  LOP3.LUT R17, R17, 0x800000, RZ, 0xfc, !PT ;  /* 0x0080000011117812 */ /* 0x000fe200078efcff */
[----:B------:R-:W-:-:S03]  /*4470*/  IMAD.MOV R14, RZ, RZ, -R14 ;  /* 0x000000ffff0e7224 */ /* 0x000fc600078e0a0e */
[----:B------:R-:W-:Y:S02]  /*4480*/  SHF.L.U32 R20, R17, R20, RZ ;  /* 0x0000001411147219 */ /* 0x000fe400000006ff */
[----:B------:R-:W-:Y:S02]  /*4490*/  FSETP.NEU.FTZ.AND P0, PT, R15, R18, PT ;  /* 0x000000120f00720b */ /* 0x000fe40003f1d000 */
[----:B------:R-:W-:Y:S02]  /*44a0*/  SEL R14, R14, RZ, P3 ;  /* 0x000000ff0e0e7207 */ /* 0x000fe40001800000 */
[----:B------:R-:W-:Y:S02]  /*44b0*/  ISETP.NE.AND P1, PT, R20, RZ, P1 ;  /* 0x000000ff1400720c */ /* 0x000fe40000f25270 */
[----:B------:R-:W-:Y:S02]  /*44c0*/  SHF.R.U32.HI R14, RZ, R14, R17 ;  /* 0x0000000eff0e7219 */ /* 0x000fe40000011611 */
[----:B------:R-:W-:-:S02]  /*44d0*/  PLOP3.LUT P0, PT, P0, P1, PT, 0xf8, 0x8f ;  /* 0x00000000008f781c */ /* 0x000fc40000703f70 */
[----:B------:R-:W-:Y:S02]  /*44e0*/  SHF.R.U32.HI R18, RZ, 0x1, R14 ;  /* 0x00000001ff127819 */ /* 0x000fe4000001160e */
[----:B------:R-:W-:-:S04]  /*44f0*/  SEL R15, RZ, 0x1, !P0 ;  /* 0x00000001ff0f7807 */ /* 0x000fc80004000000 */
[----:B------:R-:W-:-:S04]  /*4500*/  LOP3.LUT R15, R15, 0x1, R18, 0xf8, !PT ;  /* 0x000000010f0f7812 */ /* 0x000fc800078ef812 */
[----:B------:R-:W-:-:S04]  /*4510*/  LOP3.LUT R15, R15, R14, RZ, 0xc0, !PT ;  /* 0x0000000e0f0f7212 */ /* 0x000fc800078ec0ff */
[----:B------:R-:W-:-:S04]  /*4520*/  IADD3 R15, PT, PT, R18, R15, RZ ;  /* 0x0000000f120f7210 */ /* 0x000fc80007ffe0ff */
[----:B------:R-:W-:Y:S01]  /*4530*/  LOP3.LUT R0, R15, R0, RZ, 0xfc, !PT ;  /* 0x000000000f007212 */ /* 0x000fe200078efcff */
[----:B------:R-:W-:Y:S06]  /*4540*/  BRA `(.L_x_109) ;  /* 0x0000000000107947 */ /* 0x000fec0003800000 */
.L_x_108:
[----:B------:R-:W-:-:S04]  /*4550*/  LOP3.LUT R0, R0, 0x80000000, RZ, 0xc0, !PT ;  /* 0x8000000000007812 */ /* 0x000fc800078ec0ff */
[----:B------:R-:W-:Y:S01]  /*4560*/  LOP3.LUT R0, R0, 0x7f800000, RZ, 0xfc, !PT ;  /* 0x7f80000000007812 */ /* 0x000fe200078efcff */
[----:B------:R-:W-:Y:S06]  /*4570*/  BRA `(.L_x_109) ;  /* 0x0000000000047947 */ /* 0x000fec0003800000 */
.L_x_107:
[----:B------:R-:W-:-:S07]  /*4580*/  LEA R0, R15, R0, 0x17 ;  /* 0x000000000f007211 */ /* 0x000fce00078eb8ff */
.L_x_109:
[----:B------:R-:W-:Y:S05]  /*4590*/  BSYNC.RECONVERGENT B3 ;  /* 0x0000000000037941 */ /* 0x000fea0003800200 */
.L_x_106:
[----:B------:R-:W-:Y:S05]  /*45a0*/  BRA `(.L_x_110) ;  /* 0x0000000000207947 */ /* 0x000fea0003800000 */
.L_x_105:
[----:B------:R-:W-:-:S04]  /*45b0*/  LOP3.LUT R0, R19, 0x80000000, R0, 0x48, !PT ;  /* 0x8000000013007812 */ /* 0x000fc800078e4800 */
[----:B------:R-:W-:Y:S01]  /*45c0*/  LOP3.LUT R0, R0, 0x7f800000, RZ, 0xfc, !PT ;  /* 0x7f80000000007812 */ /* 0x000fe200078efcff */
[----:B------:R-:W-:Y:S06]  /*45d0*/  BRA `(.L_x_110) ;  /* 0x0000000000147947 */ /* 0x000fec0003800000 */
.L_x_104:
[----:B------:R-:W-:Y:S01]  /*45e0*/  LOP3.LUT R0, R19, 0x80000000, R0, 0x48, !PT ;  /* 0x8000000013007812 */ /* 0x000fe200078e4800 */
[----:B------:R-:W-:Y:S06]  /*45f0*/  BRA `(.L_x_110) ;  /* 0x00000000000c7947 */ /* 0x000fec0003800000 */
.L_x_103:
[----:B------:R-:W0:Y:S01]  /*4600*/  MUFU.RSQ R0, -QNAN ;  /* 0xffc0000000007908 */ /* 0x000e220000001400 */
[----:B------:R-:W-:Y:S05]  /*4610*/  BRA `(.L_x_110) ;  /* 0x0000000000047947 */ /* 0x000fea0003800000 */
.L_x_102:
[----:B------:R-:W-:-:S07]  /*4620*/  FADD.FTZ R0, R0, R3 ;  /* 0x0000000300007221 */ /* 0x000fce0000010000 */
.L_x_110:
[----:B------:R-:W-:Y:S05]  /*4630*/  BSYNC.RECONVERGENT B2 ;  /* 0x0000000000027941 */ /* 0x000fea0003800200 */
.L_x_100:
[----:B------:R-:W-:Y:S01]  /*4640*/  HFMA2 R15, -RZ, RZ, 0, 0 ;  /* 0x00000000ff0f7431 */ /* 0x000fe200000001ff */
[----:B------:R-:W-:Y:S01]  /*4650*/  MOV R14, R12 ;  /* 0x0000000c000e7202 */ /* 0x000fe20000000f00 */
[----:B0-----:R-:W-:-:S03]  /*4660*/  IMAD.MOV.U32 R17, RZ, RZ, R0 ;  /* 0x000000ffff117224 */ /* 0x001fc600078e0000 */
[----:B------:R-:W-:Y:S05]  /*4670*/  RET.REL.NODEC R14 `(compute_probs) ;  /* 0xffffffb80e607950 */ /* 0x000fea0003c3ffff */
.L_x_111:
[----:B------:R-:W-:-:S00]  /*4680*/  BRA `(.L_x_111) ;  /* 0xfffffffc00fc7947 */ /* 0x000fc0000383ffff */
[----:B------:R-:W-:-:S00]  /*4690*/  NOP ;  /* 0x0000000000007918 */ /* 0x000fc00000000000 */
        /* <DEDUP_REMOVED lines=14> */
.L_x_112:


//--------------------- .nv.shared.reserved.0     --------------------------
	.section	.nv.shared.reserved.0,"aw",@nobits
	.weak		__nv_reservedSMEM_offset_0_alias
	.size		__nv_reservedSMEM_offset_0_alias, 0, 64
	.other		__nv_reservedSMEM_offset_0_alias,@"STO_CUDA_RESERVED_SHARED STV_DEFAULT"
__nv_reservedSMEM_offset_0_alias:
	.zero		0
	.zero		64


//--------------------- .nv.constant0.compute_probs --------------------------
	.section	.nv.constant0.compute_probs,"a",@progbits
	.sectionflags	@""
	.align	4
.nv.constant0.compute_probs:
	.zero		932


//--------------------- SYMBOLS --------------------------

	.type		.nv.reservedSmem.offset0,@object
	.size		.nv.reservedSmem.offset0,0x4
	.type		free,@function
	.type		malloc,@function
